	.target	sm_100a

	.elftype	@"ET_EXEC"


//--------------------- .note.nv.tkinfo           --------------------------
	.section	.note.nv.tkinfo,"",@"SHT_NOTE"
	.sectionflags	@"SHF_NOTE_NV_TKINFO"
	.tkinfo
        /*0018*/ 	.word	0x00000002
        /*0030*/ 	.string	""
        /*0030*/ 	.string	"ptxas"
        /*0030*/ 	.string	"Cuda compilation tools, release 13.0, V13.0.88"
        /*0030*/ 	.string	"Build cuda_13.0.r13.0/compiler.36424714_0"
        /*0030*/ 	.string	"-arch sm_100a -m 64 "



//--------------------- .note.nv.cuinfo           --------------------------
	.section	.note.nv.cuinfo,"",@"SHT_NOTE"
	.sectionflags	@"SHF_NOTE_NV_CUINFO"
        /*0018*/ 	.short	0x0002
        /*001a*/ 	.short	0x0064
        /*001c*/ 	.short	0x0082
	.zero		2


//--------------------- .nv.info                  --------------------------
	.section	.nv.info,"",@"SHT_CUDA_INFO"
	.align	4


	//----- nvinfo : EIATTR_REGCOUNT
	.align		4
        /*0000*/ 	.byte	0x04, 0x2f
        /*0002*/ 	.short	(.L_19 - .L_18)
	.align		4
.L_18:
        /*0004*/ 	.word	index@(_ZN7cutlass13device_kernelINS_4gemm6kernel13GemmUniversalIN4cute5tupleIJiiiiEEENS1_10collective13CollectiveMmaINS1_35MainloopSm100TmaUmmaWarpSpecializedILi10ELi2ELi4ENS5_IJNS4_1CILi2EEENSA_ILi1EEESC_EEEEENS5_IJNSA_ILi256EEENSA_ILi64EEENSA_ILi128EEEEEENS_12float_e4m3_tENS5_IJlSC_lEEESJ_SK_NS4_8TiledMMAINS4_8MMA_AtomIJNS4_10MMA_TraitsINS4_25SM100_MMA_F8F6F4_2x1SM_SSEJSJ_SJ_fSF_SG_NS4_17integral_constantINS4_4UMMA5MajorELSR_0EEESS_NSP_INSQ_7ScaleInELST_0EEESU_EEEEEENS4_6LayoutINS5_IJSC_SC_SC_EEENS5_IJNSA_ILi0EEESZ_SZ_EEEEENS5_IJNS4_10UnderscoreES12_S12_EEEEENS4_18SM100_TMA_2SM_LOADENS4_14ComposedLayoutINS4_7SwizzleILi3ELi4ELi3EEENS4_18smem_ptr_flag_bitsILi8EEENSX_INS5_IJNSA_ILi8EEESH_EEENS5_IJSH_SC_EEEEEEEvNS4_8identityES15_S1F_vS1G_EENS_8epilogue10collective18CollectiveEpilogueINS1I_23Sm100TmaWarpSpecializedILi1ELi1ELi64ELb0ELb0EEEJNS5_IJSH_SG_SH_EEENS5_IJNSX_ISH_SC_EENSX_ISG_SC_EEEEESJ_SK_SJ_SK_NS1I_6fusion15FusionCallbacksIS1M_NS1R_17LinearCombinationISJ_fSJ_fLNS_15FloatRoundStyleE2EEES1N_S1Q_JEEENS4_5SM1004TMEM4LOAD26SM100_TMEM_LOAD_32dp32b64xENS4_13SM90_TMA_LOADENS16_INS17_ILi2ELi4ELi3EEES1A_NSX_INS5_IJS1B_SG_EEENS5_IJSG_SC_EEEEEEENS4_39AutoVectorizingCopyWithAssumedAlignmentILi128EEENS4_14SM90_TMA_STOREES26_S28_S28_EEEvvEEEEvNT_6ParamsE)
        /*0008*/ 	.word	0x000000c2


	//----- nvinfo : EIATTR_FRAME_SIZE
	.align		4
.L_19:
        /*000c*/ 	.byte	0x04, 0x11
        /*000e*/ 	.short	(.L_21 - .L_20)
	.align		4
.L_20:
        /*0010*/ 	.word	index@($__internal_2_$__cuda_sm10x_tcgen05_guardrail_trap_unallocated_columns_being_dealloced)
        /*0014*/ 	.word	0x00000000


	//----- nvinfo : EIATTR_FRAME_SIZE
	.align		4
.L_21:
        /*0018*/ 	.byte	0x04, 0x11
        /*001a*/ 	.short	(.L_23 - .L_22)
	.align		4
.L_22:
        /*001c*/ 	.word	index@($__internal_1_$__cuda_sm10x_tcgen05_guardrail_trap_phase_invalid_during_alloc)
        /*0020*/ 	.word	0x00000000


	//----- nvinfo : EIATTR_FRAME_SIZE
	.align		4
.L_23:
        /*0024*/ 	.byte	0x04, 0x11
        /*0026*/ 	.short	(.L_25 - .L_24)
	.align		4
.L_24:
        /*0028*/ 	.word	index@($__internal_0_$__cuda_sm10x_tcgen05_guardrail_trap_col_being_dealloced_not_returned_by_alloc)
        /*002c*/ 	.word	0x00000000


	//----- nvinfo : EIATTR_FRAME_SIZE
	.align		4
.L_25:
        /*0030*/ 	.byte	0x04, 0x11
        /*0032*/ 	.short	(.L_27 - .L_26)
	.align		4
.L_26:
        /*0034*/ 	.word	index@(_ZN7cutlass13device_kernelINS_4gemm6kernel13GemmUniversalIN4cute5tupleIJiiiiEEENS1_10collective13CollectiveMmaINS1_35MainloopSm100TmaUmmaWarpSpecializedILi10ELi2ELi4ENS5_IJNS4_1CILi2EEENSA_ILi1EEESC_EEEEENS5_IJNSA_ILi256EEENSA_ILi64EEENSA_ILi128EEEEEENS_12float_e4m3_tENS5_IJlSC_lEEESJ_SK_NS4_8TiledMMAINS4_8MMA_AtomIJNS4_10MMA_TraitsINS4_25SM100_MMA_F8F6F4_2x1SM_SSEJSJ_SJ_fSF_SG_NS4_17integral_constantINS4_4UMMA5MajorELSR_0EEESS_NSP_INSQ_7ScaleInELST_0EEESU_EEEEEENS4_6LayoutINS5_IJSC_SC_SC_EEENS5_IJNSA_ILi0EEESZ_SZ_EEEEENS5_IJNS4_10UnderscoreES12_S12_EEEEENS4_18SM100_TMA_2SM_LOADENS4_14ComposedLayoutINS4_7SwizzleILi3ELi4ELi3EEENS4_18smem_ptr_flag_bitsILi8EEENSX_INS5_IJNSA_ILi8EEESH_EEENS5_IJSH_SC_EEEEEEEvNS4_8identityES15_S1F_vS1G_EENS_8epilogue10collective18CollectiveEpilogueINS1I_23Sm100TmaWarpSpecializedILi1ELi1ELi64ELb0ELb0EEEJNS5_IJSH_SG_SH_EEENS5_IJNSX_ISH_SC_EENSX_ISG_SC_EEEEESJ_SK_SJ_SK_NS1I_6fusion15FusionCallbacksIS1M_NS1R_17LinearCombinationISJ_fSJ_fLNS_15FloatRoundStyleE2EEES1N_S1Q_JEEENS4_5SM1004TMEM4LOAD26SM100_TMEM_LOAD_32dp32b64xENS4_13SM90_TMA_LOADENS16_INS17_ILi2ELi4ELi3EEES1A_NSX_INS5_IJS1B_SG_EEENS5_IJSG_SC_EEEEEEENS4_39AutoVectorizingCopyWithAssumedAlignmentILi128EEENS4_14SM90_TMA_STOREES26_S28_S28_EEEvvEEEEvNT_6ParamsE)
        /*0038*/ 	.word	0x00000000


	//----- nvinfo : EIATTR_MIN_STACK_SIZE
	.align		4
.L_27:
        /*003c*/ 	.byte	0x04, 0x12
        /*003e*/ 	.short	(.L_29 - .L_28)
	.align		4
.L_28:
        /*0040*/ 	.word	index@(_ZN7cutlass13device_kernelINS_4gemm6kernel13GemmUniversalIN4cute5tupleIJiiiiEEENS1_10collective13CollectiveMmaINS1_35MainloopSm100TmaUmmaWarpSpecializedILi10ELi2ELi4ENS5_IJNS4_1CILi2EEENSA_ILi1EEESC_EEEEENS5_IJNSA_ILi256EEENSA_ILi64EEENSA_ILi128EEEEEENS_12float_e4m3_tENS5_IJlSC_lEEESJ_SK_NS4_8TiledMMAINS4_8MMA_AtomIJNS4_10MMA_TraitsINS4_25SM100_MMA_F8F6F4_2x1SM_SSEJSJ_SJ_fSF_SG_NS4_17integral_constantINS4_4UMMA5MajorELSR_0EEESS_NSP_INSQ_7ScaleInELST_0EEESU_EEEEEENS4_6LayoutINS5_IJSC_SC_SC_EEENS5_IJNSA_ILi0EEESZ_SZ_EEEEENS5_IJNS4_10UnderscoreES12_S12_EEEEENS4_18SM100_TMA_2SM_LOADENS4_14ComposedLayoutINS4_7SwizzleILi3ELi4ELi3EEENS4_18smem_ptr_flag_bitsILi8EEENSX_INS5_IJNSA_ILi8EEESH_EEENS5_IJSH_SC_EEEEEEEvNS4_8identityES15_S1F_vS1G_EENS_8epilogue10collective18CollectiveEpilogueINS1I_23Sm100TmaWarpSpecializedILi1ELi1ELi64ELb0ELb0EEEJNS5_IJSH_SG_SH_EEENS5_IJNSX_ISH_SC_EENSX_ISG_SC_EEEEESJ_SK_SJ_SK_NS1I_6fusion15FusionCallbacksIS1M_NS1R_17LinearCombinationISJ_fSJ_fLNS_15FloatRoundStyleE2EEES1N_S1Q_JEEENS4_5SM1004TMEM4LOAD26SM100_TMEM_LOAD_32dp32b64xENS4_13SM90_TMA_LOADENS16_INS17_ILi2ELi4ELi3EEES1A_NSX_INS5_IJS1B_SG_EEENS5_IJSG_SC_EEEEEEENS4_39AutoVectorizingCopyWithAssumedAlignmentILi128EEENS4_14SM90_TMA_STOREES26_S28_S28_EEEvvEEEEvNT_6ParamsE)
        /*0044*/ 	.word	0x00000000
.L_29:


//--------------------- .nv.compat                --------------------------
	.section	.nv.compat,"",@"SHT_CUDA_COMPAT_INFO"
	.align	4
        /*0000*/ 	.byte	0x02, 0x09, 0x01, 0x00, 0x02, 0x02, 0x02, 0x00, 0x02, 0x05, 0x05, 0x00, 0x03, 0x07, 0x01, 0x01
        /*0010*/ 	.byte	0x02, 0x03, 0x01, 0x00, 0x02, 0x06, 0x01, 0x00, 0x04, 0x0b, 0x08, 0x00, 0x09, 0x00, 0x00, 0x00
        /*0020*/ 	.byte	0x00, 0x00, 0x00, 0x00


//--------------------- .nv.info._ZN7cutlass13device_kernelINS_4gemm6kernel13GemmUniversalIN4cute5tupleIJiiiiEEENS1_10collective13CollectiveMmaINS1_35MainloopSm100TmaUmmaWarpSpecializedILi10ELi2ELi4ENS5_IJNS4_1CILi2EEENSA_ILi1EEESC_EEEEENS5_IJNSA_ILi256EEENSA_ILi64EEENSA_ILi128EEEEEENS_12float_e4m3_tENS5_IJlSC_lEEESJ_SK_NS4_8TiledMMAINS4_8MMA_AtomIJNS4_10MMA_TraitsINS4_25SM100_MMA_F8F6F4_2x1SM_SSEJSJ_SJ_fSF_SG_NS4_17integral_constantINS4_4UMMA5MajorELSR_0EEESS_NSP_INSQ_7ScaleInELST_0EEESU_EEEEEENS4_6LayoutINS5_IJSC_SC_SC_EEENS5_IJNSA_ILi0EEESZ_SZ_EEEEENS5_IJNS4_10UnderscoreES12_S12_EEEEENS4_18SM100_TMA_2SM_LOADENS4_14ComposedLayoutINS4_7SwizzleILi3ELi4ELi3EEENS4_18smem_ptr_flag_bitsILi8EEENSX_INS5_IJNSA_ILi8EEESH_EEENS5_IJSH_SC_EEEEEEEvNS4_8identityES15_S1F_vS1G_EENS_8epilogue10collective18CollectiveEpilogueINS1I_23Sm100TmaWarpSpecializedILi1ELi1ELi64ELb0ELb0EEEJNS5_IJSH_SG_SH_EEENS5_IJNSX_ISH_SC_EENSX_ISG_SC_EEEEESJ_SK_SJ_SK_NS1I_6fusion15FusionCallbacksIS1M_NS1R_17LinearCombinationISJ_fSJ_fLNS_15FloatRoundStyleE2EEES1N_S1Q_JEEENS4_5SM1004TMEM4LOAD26SM100_TMEM_LOAD_32dp32b64xENS4_13SM90_TMA_LOADENS16_INS17_ILi2ELi4ELi3EEES1A_NSX_INS5_IJS1B_SG_EEENS5_IJSG_SC_EEEEEEENS4_39AutoVectorizingCopyWithAssumedAlignmentILi128EEENS4_14SM90_TMA_STOREES26_S28_S28_EEEvvEEEEvNT_6ParamsE --------------------------
	.section	.nv.info._ZN7cutlass13device_kernelINS_4gemm6kernel13GemmUniversalIN4cute5tupleIJiiiiEEENS1_10collective13CollectiveMmaINS1_35MainloopSm100TmaUmmaWarpSpecializedILi10ELi2ELi4ENS5_IJNS4_1CILi2EEENSA_ILi1EEESC_EEEEENS5_IJNSA_ILi256EEENSA_ILi64EEENSA_ILi128EEEEEENS_12float_e4m3_tENS5_IJlSC_lEEESJ_SK_NS4_8TiledMMAINS4_8MMA_AtomIJNS4_10MMA_TraitsINS4_25SM100_MMA_F8F6F4_2x1SM_SSEJSJ_SJ_fSF_SG_NS4_17integral_constantINS4_4UMMA5MajorELSR_0EEESS_NSP_INSQ_7ScaleInELST_0EEESU_EEEEEENS4_6LayoutINS5_IJSC_SC_SC_EEENS5_IJNSA_ILi0EEESZ_SZ_EEEEENS5_IJNS4_10UnderscoreES12_S12_EEEEENS4_18SM100_TMA_2SM_LOADENS4_14ComposedLayoutINS4_7SwizzleILi3ELi4ELi3EEENS4_18smem_ptr_flag_bitsILi8EEENSX_INS5_IJNSA_ILi8EEESH_EEENS5_IJSH_SC_EEEEEEEvNS4_8identityES15_S1F_vS1G_EENS_8epilogue10collective18CollectiveEpilogueINS1I_23Sm100TmaWarpSpecializedILi1ELi1ELi64ELb0ELb0EEEJNS5_IJSH_SG_SH_EEENS5_IJNSX_ISH_SC_EENSX_ISG_SC_EEEEESJ_SK_SJ_SK_NS1I_6fusion15FusionCallbacksIS1M_NS1R_17LinearCombinationISJ_fSJ_fLNS_15FloatRoundStyleE2EEES1N_S1Q_JEEENS4_5SM1004TMEM4LOAD26SM100_TMEM_LOAD_32dp32b64xENS4_13SM90_TMA_LOADENS16_INS17_ILi2ELi4ELi3EEES1A_NSX_INS5_IJS1B_SG_EEENS5_IJSG_SC_EEEEEEENS4_39AutoVectorizingCopyWithAssumedAlignmentILi128EEENS4_14SM90_TMA_STOREES26_S28_S28_EEEvvEEEEvNT_6ParamsE,"",@"SHT_CUDA_INFO"
	.sectionflags	@""
	.align	4


	//----- nvinfo : EIATTR_CUDA_API_VERSION
	.align		4
        /*0000*/ 	.byte	0x04, 0x37
        /*0002*/ 	.short	(.L_31 - .L_30)
.L_30:
        /*0004*/ 	.word	0x00000082


	//----- nvinfo : EIATTR_KPARAM_INFO
	.align		4
.L_31:
        /*0008*/ 	.byte	0x04, 0x17
        /*000a*/ 	.short	(.L_33 - .L_32)
.L_32:
        /*000c*/ 	.word	0x00000000
        /*0010*/ 	.short	0x0000
        /*0012*/ 	.short	0x0000
        /*0014*/ 	.byte	0x00, 0xf0, 0x01, 0x20


	//----- nvinfo : EIATTR_AT_ENTRY_FRAGMENTS
	.align		4
.L_33:
        /*0018*/ 	.byte	0x04, 0x4f
        /*001a*/ 	.short	(.L_35 - .L_34)


	//   ....[0]....
.L_34:
        /*001c*/ 	.word	0x00000007


	//----- nvinfo : EIATTR_RESERVED_SMEM_USED
	.align		4
.L_35:
        /*0020*/ 	.byte	0x01, 0x41
	.zero		2


	//----- nvinfo : EIATTR_SPARSE_MMA_MASK
	.align		4
        /*0024*/ 	.byte	0x03, 0x50
        /*0026*/ 	.short	0x0000


	//----- nvinfo : EIATTR_TCGEN05_2CTA_USED
	.align		4
        /*0028*/ 	.byte	0x01, 0x52
	.zero		2


	//----- nvinfo : EIATTR_MAXREG_COUNT
	.align		4
        /*002c*/ 	.byte	0x03, 0x1b
        /*002e*/ 	.short	0x00ff


	//----- nvinfo : EIATTR_NUM_BARRIERS
	.align		4
        /*0030*/ 	.byte	0x02, 0x4c
        /*0032*/ 	.byte	0x07
	.zero		1


	//----- nvinfo : EIATTR_EXTERNS
	.align		4
        /*0034*/ 	.byte	0x04, 0x0f
        /*0036*/ 	.short	(.L_37 - .L_36)


	//   ....[0]....
	.align		4
.L_36:
        /*0038*/ 	.word	index@(__assertfail)


	//----- nvinfo : EIATTR_MERCURY_ISA_VERSION
	.align		4
.L_37:
        /*003c*/ 	.byte	0x03, 0x5f
        /*003e*/ 	.short	0x0101


	//----- nvinfo : EIATTR_INT_WARP_WIDE_INSTR_OFFSETS
	.align		4
        /*0040*/ 	.byte	0x04, 0x31
        /*0042*/ 	.short	(.L_39 - .L_38)


	//   ....[0]....
.L_38:
        /*0044*/ 	.word	0x00000da0


	//   ....[1]....
        /*0048*/ 	.word	0x00000e40


	//   ....[2]....
        /*004c*/ 	.word	0x000021a0


	//   ....[3]....
        /*0050*/ 	.word	0x000043e0


	//   ....[4]....
        /*0054*/ 	.word	0x00004400


	//   ....[5]....
        /*0058*/ 	.word	0x00004430


	//   ....[6]....
        /*005c*/ 	.word	0x00004e40


	//   ....[7]....
        /*0060*/ 	.word	0x00004f60


	//----- nvinfo : EIATTR_COOP_GROUP_MASK_REGIDS
	.align		4
.L_39:
        /*0064*/ 	.byte	0x04, 0x29
        /*0066*/ 	.short	(.L_41 - .L_40)


	//   ....[0]....
.L_40:
        /*0068*/ 	.word	0xffffffff


	//   ....[1]....
        /*006c*/ 	.word	0xffffffff


	//   ....[2]....
        /*0070*/ 	.word	0xffffffff


	//   ....[3]....
        /*0074*/ 	.word	0xffffffff


	//   ....[4]....
        /*0078*/ 	.word	0xffffffff


	//   ....[5]....
        /*007c*/ 	.word	0xffffffff


	//   ....[6]....
        /*0080*/ 	.word	0xffffffff


	//   ....[7]....
        /*0084*/ 	.word	0xffffffff


	//   ....[8]....
        /*0088*/ 	.word	0xffffffff


	//   ....[9]....
        /*008c*/ 	.word	0xffffffff


	//   ....[10]....
        /*0090*/ 	.word	0xffffffff


	//   ....[11]....
        /*0094*/ 	.word	0xffffffff


	//   ....[12]....
        /*0098*/ 	.word	0xffffffff


	//   ....[13]....
        /*009c*/ 	.word	0xffffffff


	//----- nvinfo : EIATTR_COOP_GROUP_INSTR_OFFSETS
	.align		4
.L_41:
        /*00a0*/ 	.byte	0x04, 0x28
        /*00a2*/ 	.short	(.L_43 - .L_42)


	//   ....[0]....
.L_42:
        /*00a4*/ 	.word	0x000000c0


	//   ....[1]....
        /*00a8*/ 	.word	0x00000500


	//   ....[2]....
        /*00ac*/ 	.word	0x00000770


	//   ....[3]....
        /*00b0*/ 	.word	0x000008a0


	//   ....[4]....
        /*00b4*/ 	.word	0x00000990


	//   ....[5]....
        /*00b8*/ 	.word	0x00000af0


	//   ....[6]....
        /*00bc*/ 	.word	0x00000c80


	//   ....[7]....
        /*00c0*/ 	.word	0x00000ec0


	//   ....[8]....
        /*00c4*/ 	.word	0x00002080


	//   ....[9]....
        /*00c8*/ 	.word	0x000031c0


	//   ....[10]....
        /*00cc*/ 	.word	0x00003690


	//   ....[11]....
        /*00d0*/ 	.word	0x000036c0


	//   ....[12]....
        /*00d4*/ 	.word	0x000042e0


	//   ....[13]....
        /*00d8*/ 	.word	0x000044f0


	//----- nvinfo : EIATTR_VRC_CTA_INIT_COUNT
	.align		4
.L_43:
        /*00dc*/ 	.byte	0x02, 0x4a
        /*00de*/ 	.byte	0x80
	.zero		1


	//----- nvinfo : EIATTR_SYSCALL_OFFSETS
	.align		4
        /*00e0*/ 	.byte	0x04, 0x46
        /*00e2*/ 	.short	(.L_45 - .L_44)


	//   ....[0]....
.L_44:
        /*00e4*/ 	.word	0x00005920


	//   ....[1]....
        /*00e8*/ 	.word	0x00005a60


	//   ....[2]....
        /*00ec*/ 	.word	0x00006200


	//----- nvinfo : EIATTR_MBARRIER_INSTR_OFFSETS
	.align		4
.L_45:
        /*00f0*/ 	.byte	0x04, 0x39
        /*00f2*/ 	.short	(.L_47 - .L_46)


	//   ....[0]....
.L_46:
        /*00f4*/ 	.word	0x00000610
        /*00f8*/ 	.word	0x000000ff
        /*00fc*/ 	.word	0x00000000
        /*0100*/ 	.short	0x0100
        /*0102*/ 	.byte	0x08
	.zero		1


	//   ....[1]....
        /*0104*/ 	.word	0x00000620
        /*0108*/ 	.word	0x000000ff
        /*010c*/ 	.word	0x00000050
        /*0110*/ 	.short	0x0100
        /*0112*/ 	.byte	0x08
	.zero		1


	//   ....[2]....
        /*0114*/ 	.word	0x00000630
        /*0118*/ 	.word	0x000000ff
        /*011c*/ 	.word	0x00000008
        /*0120*/ 	.short	0x0100
        /*0122*/ 	.byte	0x08
	.zero		1


	//   ....[3]....
        /*0124*/ 	.word	0x00000640
        /*0128*/ 	.word	0x000000ff
        /*012c*/ 	.word	0x00000058
        /*0130*/ 	.short	0x0100
        /*0132*/ 	.byte	0x08
	.zero		1


	//   ....[4]....
        /*0134*/ 	.word	0x00000650
        /*0138*/ 	.word	0x000000ff
        /*013c*/ 	.word	0x00000010
        /*0140*/ 	.short	0x0100
        /*0142*/ 	.byte	0x08
	.zero		1


	//   ....[5]....
        /*0144*/ 	.word	0x00000660
        /*0148*/ 	.word	0x000000ff
        /*014c*/ 	.word	0x00000060
        /*0150*/ 	.short	0x0100
        /*0152*/ 	.byte	0x08
	.zero		1


	//   ....[6]....
        /*0154*/ 	.word	0x00000670
        /*0158*/ 	.word	0x000000ff
        /*015c*/ 	.word	0x00000018
        /*0160*/ 	.short	0x0100
        /*0162*/ 	.byte	0x08
	.zero		1


	//   ....[7]....
        /*0164*/ 	.word	0x00000680
        /*0168*/ 	.word	0x000000ff
        /*016c*/ 	.word	0x00000068
        /*0170*/ 	.short	0x0100
        /*0172*/ 	.byte	0x08
	.zero		1


	//   ....[8]....
        /*0174*/ 	.word	0x00000690
        /*0178*/ 	.word	0x000000ff
        /*017c*/ 	.word	0x00000020
        /*0180*/ 	.short	0x0100
        /*0182*/ 	.byte	0x08
	.zero		1


	//   ....[9]....
        /*0184*/ 	.word	0x000006a0
        /*0188*/ 	.word	0x000000ff
        /*018c*/ 	.word	0x00000070
        /*0190*/ 	.short	0x0100
        /*0192*/ 	.byte	0x08
	.zero		1


	//   ....[10]....
        /*0194*/ 	.word	0x000006b0
        /*0198*/ 	.word	0x000000ff
        /*019c*/ 	.word	0x00000028
        /*01a0*/ 	.short	0x0100
        /*01a2*/ 	.byte	0x08
	.zero		1


	//   ....[11]....
        /*01a4*/ 	.word	0x000006c0
        /*01a8*/ 	.word	0x000000ff
        /*01ac*/ 	.word	0x00000078
        /*01b0*/ 	.short	0x0100
        /*01b2*/ 	.byte	0x08
	.zero		1


	//   ....[12]....
        /*01b4*/ 	.word	0x000006d0
        /*01b8*/ 	.word	0x000000ff
        /*01bc*/ 	.word	0x00000030
        /*01c0*/ 	.short	0x0100
        /*01c2*/ 	.byte	0x08
	.zero		1


	//   ....[13]....
        /*01c4*/ 	.word	0x000006e0
        /*01c8*/ 	.word	0x000000ff
        /*01cc*/ 	.word	0x00000080
        /*01d0*/ 	.short	0x0100
        /*01d2*/ 	.byte	0x08
	.zero		1


	//   ....[14]....
        /*01d4*/ 	.word	0x000006f0
        /*01d8*/ 	.word	0x000000ff
        /*01dc*/ 	.word	0x00000038
        /*01e0*/ 	.short	0x0100
        /*01e2*/ 	.byte	0x08
	.zero		1


	//   ....[15]....
        /*01e4*/ 	.word	0x00000700
        /*01e8*/ 	.word	0x000000ff
        /*01ec*/ 	.word	0x00000088
        /*01f0*/ 	.short	0x0100
        /*01f2*/ 	.byte	0x08
	.zero		1


	//   ....[16]....
        /*01f4*/ 	.word	0x00000710
        /*01f8*/ 	.word	0x000000ff
        /*01fc*/ 	.word	0x00000040
        /*0200*/ 	.short	0x0100
        /*0202*/ 	.byte	0x08
	.zero		1


	//   ....[17]....
        /*0204*/ 	.word	0x00000720
        /*0208*/ 	.word	0x000000ff
        /*020c*/ 	.word	0x00000090
        /*0210*/ 	.short	0x0100
        /*0212*/ 	.byte	0x08
	.zero		1


	//   ....[18]....
        /*0214*/ 	.word	0x00000730
        /*0218*/ 	.word	0x000000ff
        /*021c*/ 	.word	0x00000048
        /*0220*/ 	.short	0x0100
        /*0222*/ 	.byte	0x08
	.zero		1


	//   ....[19]....
        /*0224*/ 	.word	0x00000740
        /*0228*/ 	.word	0x000000ff
        /*022c*/ 	.word	0x00000098
        /*0230*/ 	.short	0x0100
        /*0232*/ 	.byte	0x08
	.zero		1


	//   ....[20]....
        /*0234*/ 	.word	0x00000870
        /*0238*/ 	.word	0x000000ff
        /*023c*/ 	.word	0x000000a0
        /*0240*/ 	.short	0x0100
        /*0242*/ 	.byte	0x09
	.zero		1


	//   ....[21]....
        /*0244*/ 	.word	0x00000880
        /*0248*/ 	.word	0x000000ff
        /*024c*/ 	.word	0x000000a8
        /*0250*/ 	.short	0x0100
        /*0252*/ 	.byte	0x09
	.zero		1


	//   ....[22]....
        /*0254*/ 	.word	0x00000960
        /*0258*/ 	.word	0x000000ff
        /*025c*/ 	.word	0x000000b0
        /*0260*/ 	.short	0x0100
        /*0262*/ 	.byte	0x08
	.zero		1


	//   ....[23]....
        /*0264*/ 	.word	0x00000970
        /*0268*/ 	.word	0x000000ff
        /*026c*/ 	.word	0x000000b8
        /*0270*/ 	.short	0x0100
        /*0272*/ 	.byte	0x08
	.zero		1


	//   ....[24]....
        /*0274*/ 	.word	0x00000aa0
        /*0278*/ 	.word	0x000000ff
        /*027c*/ 	.word	0x000000c0
        /*0280*/ 	.short	0x0100
        /*0282*/ 	.byte	0x08
	.zero		1


	//   ....[25]....
        /*0284*/ 	.word	0x00000ab0
        /*0288*/ 	.word	0x000000ff
        /*028c*/ 	.word	0x000000d0
        /*0290*/ 	.short	0x0100
        /*0292*/ 	.byte	0x08
	.zero		1


	//   ....[26]....
        /*0294*/ 	.word	0x00000ac0
        /*0298*/ 	.word	0x000000ff
        /*029c*/ 	.word	0x000000c8
        /*02a0*/ 	.short	0x0100
        /*02a2*/ 	.byte	0x08
	.zero		1


	//   ....[27]....
        /*02a4*/ 	.word	0x00000ad0
        /*02a8*/ 	.word	0x000000ff
        /*02ac*/ 	.word	0x000000d8
        /*02b0*/ 	.short	0x0100
        /*02b2*/ 	.byte	0x08
	.zero		1


	//   ....[28]....
        /*02b4*/ 	.word	0x00000bf0
        /*02b8*/ 	.word	0x000000ff
        /*02bc*/ 	.word	0x000000e0
        /*02c0*/ 	.short	0x0100
        /*02c2*/ 	.byte	0x09
	.zero		1


	//   ....[29]....
        /*02c4*/ 	.word	0x00000c00
        /*02c8*/ 	.word	0x000000ff
        /*02cc*/ 	.word	0x00000100
        /*02d0*/ 	.short	0x0100
        /*02d2*/ 	.byte	0x09
	.zero		1


	//   ....[30]....
        /*02d4*/ 	.word	0x00000c10
        /*02d8*/ 	.word	0x000000ff
        /*02dc*/ 	.word	0x000000e8
        /*02e0*/ 	.short	0x0100
        /*02e2*/ 	.byte	0x09
	.zero		1


	//   ....[31]....
        /*02e4*/ 	.word	0x00000c20
        /*02e8*/ 	.word	0x000000ff
        /*02ec*/ 	.word	0x00000108
        /*02f0*/ 	.short	0x0100
        /*02f2*/ 	.byte	0x09
	.zero		1


	//   ....[32]....
        /*02f4*/ 	.word	0x00000c30
        /*02f8*/ 	.word	0x000000ff
        /*02fc*/ 	.word	0x000000f0
        /*0300*/ 	.short	0x0100
        /*0302*/ 	.byte	0x09
	.zero		1


	//   ....[33]....
        /*0304*/ 	.word	0x00000c40
        /*0308*/ 	.word	0x000000ff
        /*030c*/ 	.word	0x00000110
        /*0310*/ 	.short	0x0100
        /*0312*/ 	.byte	0x09
	.zero		1


	//   ....[34]....
        /*0314*/ 	.word	0x00000c50
        /*0318*/ 	.word	0x000000ff
        /*031c*/ 	.word	0x000000f8
        /*0320*/ 	.short	0x0100
        /*0322*/ 	.byte	0x09
	.zero		1


	//   ....[35]....
        /*0324*/ 	.word	0x00000c60
        /*0328*/ 	.word	0x000000ff
        /*032c*/ 	.word	0x00000118
        /*0330*/ 	.short	0x0100
        /*0332*/ 	.byte	0x09
	.zero		1


	//   ....[36]....
        /*0334*/ 	.word	0x00000d50
        /*0338*/ 	.word	0x000000ff
        /*033c*/ 	.word	0x00000120
        /*0340*/ 	.short	0x0100
        /*0342*/ 	.byte	0x08
	.zero		1


	//   ....[37]....
        /*0344*/ 	.word	0x00000d60
        /*0348*/ 	.word	0x000000ff
        /*034c*/ 	.word	0x00000130
        /*0350*/ 	.short	0x0100
        /*0352*/ 	.byte	0x08
	.zero		1


	//   ....[38]....
        /*0354*/ 	.word	0x00000d70
        /*0358*/ 	.word	0x000000ff
        /*035c*/ 	.word	0x00000128
        /*0360*/ 	.short	0x0100
        /*0362*/ 	.byte	0x08
	.zero		1


	//   ....[39]....
        /*0364*/ 	.word	0x00000d80
        /*0368*/ 	.word	0x000000ff
        /*036c*/ 	.word	0x00000138
        /*0370*/ 	.short	0x0100
        /*0372*/ 	.byte	0x08
	.zero		1


	//   ....[40]....
        /*0374*/ 	.word	0x00000e70
        /*0378*/ 	.word	0x000000ff
        /*037c*/ 	.word	0x00000140
        /*0380*/ 	.short	0x0100
        /*0382*/ 	.byte	0x06
	.zero		1


	//   ....[41]....
        /*0384*/ 	.word	0x00001880
        /*0388*/ 	.word	0x00000003
        /*038c*/ 	.word	0x00000130
        /*0390*/ 	.short	0x010a
        /*0392*/ 	.byte	0xff
	.zero		1


	//   ....[42]....
        /*0394*/ 	.word	0x000018b0
        /*0398*/ 	.word	0x00000003
        /*039c*/ 	.word	0x00000120
        /*03a0*/ 	.short	0x0101
        /*03a2*/ 	.byte	0xff
	.zero		1


	//   ....[43]....
        /*03a4*/ 	.word	0x000019b0
        /*03a8*/ 	.word	0x000000ff
        /*03ac*/ 	.word	0x00000050
        /*03b0*/ 	.short	0x010a
        /*03b2*/ 	.byte	0x08
	.zero		1


	//   ....[44]....
        /*03b4*/ 	.word	0x00001a80
        /*03b8*/ 	.word	0x000000ff
        /*03bc*/ 	.word	0x00000050
        /*03c0*/ 	.short	0x010a
        /*03c2*/ 	.byte	0x21
	.zero		1


	//   ....[45]....
        /*03c4*/ 	.word	0x00001c30
        /*03c8*/ 	.word	0x000000ff
        /*03cc*/ 	.word	0x00000050
        /*03d0*/ 	.short	0x010a
        /*03d2*/ 	.byte	0x08
	.zero		1


	//   ....[46]....
        /*03d4*/ 	.word	0x00001d30
        /*03d8*/ 	.word	0x000000ff
        /*03dc*/ 	.word	0x000000b8
        /*03e0*/ 	.short	0x0101
        /*03e2*/ 	.byte	0x04
	.zero		1


	//   ....[47]....
        /*03e4*/ 	.word	0x00001d50
        /*03e8*/ 	.word	0x000000ff
        /*03ec*/ 	.word	0x00000050
        /*03f0*/ 	.short	0x010a
        /*03f2*/ 	.byte	0x08
	.zero		1


	//   ....[48]....
        /*03f4*/ 	.word	0x00001dd0
        /*03f8*/ 	.word	0x000000ff
        /*03fc*/ 	.word	0x00000050
        /*0400*/ 	.short	0x010a
        /*0402*/ 	.byte	0x11
	.zero		1


	//   ....[49]....
        /*0404*/ 	.word	0x00001f60
        /*0408*/ 	.word	0x000000ff
        /*040c*/ 	.word	0x00000050
        /*0410*/ 	.short	0x010a
        /*0412*/ 	.byte	0x08
	.zero		1


	//   ....[50]....
        /*0414*/ 	.word	0x000020b0
        /*0418*/ 	.word	0x00000002
        /*041c*/ 	.word	0x000000c0
        /*0420*/ 	.short	0x010a
        /*0422*/ 	.byte	0xff
	.zero		1


	//   ....[51]....
        /*0424*/ 	.word	0x00002170
        /*0428*/ 	.word	0x00000002
        /*042c*/ 	.word	0x00000000
        /*0430*/ 	.short	0x0101
        /*0432*/ 	.byte	0xff
	.zero		1


	//   ....[52]....
        /*0434*/ 	.word	0x000026d0
        /*0438*/ 	.word	0x000000ff
        /*043c*/ 	.word	0x00000000
        /*0440*/ 	.short	0x010a
        /*0442*/ 	.byte	0x05
	.zero		1


	//   ....[53]....
        /*0444*/ 	.word	0x00002760
        /*0448*/ 	.word	0x000000ff
        /*044c*/ 	.word	0x00000000
        /*0450*/ 	.short	0x010a
        /*0452*/ 	.byte	0x05
	.zero		1


	//   ....[54]....
        /*0454*/ 	.word	0x000027f0
        /*0458*/ 	.word	0x000000ff
        /*045c*/ 	.word	0x00000000
        /*0460*/ 	.short	0x010a
        /*0462*/ 	.byte	0x05
	.zero		1


	//   ....[55]....
        /*0464*/ 	.word	0x00002880
        /*0468*/ 	.word	0x000000ff
        /*046c*/ 	.word	0x00000000
        /*0470*/ 	.short	0x010a
        /*0472*/ 	.byte	0x05
	.zero		1


	//   ....[56]....
        /*0474*/ 	.word	0x00002910
        /*0478*/ 	.word	0x000000ff
        /*047c*/ 	.word	0x00000000
        /*0480*/ 	.short	0x010a
        /*0482*/ 	.byte	0x05
	.zero		1


	//   ....[57]....
        /*0484*/ 	.word	0x000029a0
        /*0488*/ 	.word	0x000000ff
        /*048c*/ 	.word	0x00000000
        /*0490*/ 	.short	0x010a
        /*0492*/ 	.byte	0x05
	.zero		1


	//   ....[58]....
        /*0494*/ 	.word	0x00002a30
        /*0498*/ 	.word	0x000000ff
        /*049c*/ 	.word	0x00000000
        /*04a0*/ 	.short	0x010a
        /*04a2*/ 	.byte	0x05
	.zero		1


	//   ....[59]....
        /*04a4*/ 	.word	0x00002ac0
        /*04a8*/ 	.word	0x000000ff
        /*04ac*/ 	.word	0x00000000
        /*04b0*/ 	.short	0x010a
        /*04b2*/ 	.byte	0x05
	.zero		1


	//   ....[60]....
        /*04b4*/ 	.word	0x00002b50
        /*04b8*/ 	.word	0x000000ff
        /*04bc*/ 	.word	0x00000000
        /*04c0*/ 	.short	0x010a
        /*04c2*/ 	.byte	0x05
	.zero		1


	//   ....[61]....
        /*04c4*/ 	.word	0x00002bf0
        /*04c8*/ 	.word	0x00000000
        /*04cc*/ 	.word	0x00000000
        /*04d0*/ 	.short	0x010a
        /*04d2*/ 	.byte	0xff
	.zero		1


	//   ....[62]....
        /*04d4*/ 	.word	0x00002d20
        /*04d8*/ 	.word	0x00000000
        /*04dc*/ 	.word	0x00000120
        /*04e0*/ 	.short	0x010a
        /*04e2*/ 	.byte	0xff
	.zero		1


	//   ....[63]....
        /*04e4*/ 	.word	0x00002d90
        /*04e8*/ 	.word	0x00000004
        /*04ec*/ 	.word	0x00000000
        /*04f0*/ 	.short	0x0101
        /*04f2*/ 	.byte	0xff
	.zero		1


	//   ....[64]....
        /*04f4*/ 	.word	0x00002db0
        /*04f8*/ 	.word	0x000000ff
        /*04fc*/ 	.word	0x000000d0
        /*0500*/ 	.short	0x010a
        /*0502*/ 	.byte	0x05
	.zero		1


	//   ....[65]....
        /*0504*/ 	.word	0x00002ed0
        /*0508*/ 	.word	0x00000000
        /*050c*/ 	.word	0x000000c0
        /*0510*/ 	.short	0x010a
        /*0512*/ 	.byte	0xff
	.zero		1


	//   ....[66]....
        /*0514*/ 	.word	0x00002fd0
        /*0518*/ 	.word	0x00000000
        /*051c*/ 	.word	0x00000000
        /*0520*/ 	.short	0x0101
        /*0522*/ 	.byte	0xff
	.zero		1


	//   ....[67]....
        /*0524*/ 	.word	0x00003060
        /*0528*/ 	.word	0x000000ff
        /*052c*/ 	.word	0x000000d0
        /*0530*/ 	.short	0x0106
        /*0532*/ 	.byte	0x05
	.zero		1


	//   ....[68]....
        /*0534*/ 	.word	0x00003080
        /*0538*/ 	.word	0x000000ff
        /*053c*/ 	.word	0x000000d0
        /*0540*/ 	.short	0x010a
        /*0542*/ 	.byte	0x05
	.zero		1


	//   ....[69]....
        /*0544*/ 	.word	0x00003110
        /*0548*/ 	.word	0x000000ff
        /*054c*/ 	.word	0x000000d0
        /*0550*/ 	.short	0x0106
        /*0552*/ 	.byte	0x04
	.zero		1


	//   ....[70]....
        /*0554*/ 	.word	0x00003150
        /*0558*/ 	.word	0x00000000
        /*055c*/ 	.word	0x000000d0
        /*0560*/ 	.short	0x010a
        /*0562*/ 	.byte	0xff
	.zero		1


	//   ....[71]....
        /*0564*/ 	.word	0x00003390
        /*0568*/ 	.word	0x000000ff
        /*056c*/ 	.word	0x00000008
        /*0570*/ 	.short	0x010a
        /*0572*/ 	.byte	0x06
	.zero		1


	//   ....[72]....
        /*0574*/ 	.word	0x000033b0
        /*0578*/ 	.word	0x000000ff
        /*057c*/ 	.word	0x00000008
        /*0580*/ 	.short	0x010a
        /*0582*/ 	.byte	0x06
	.zero		1


	//   ....[73]....
        /*0584*/ 	.word	0x00003540
        /*0588*/ 	.word	0x000000ff
        /*058c*/ 	.word	0x00000008
        /*0590*/ 	.short	0x010a
        /*0592*/ 	.byte	0x06
	.zero		1


	//   ....[74]....
        /*0594*/ 	.word	0x00003560
        /*0598*/ 	.word	0x000000ff
        /*059c*/ 	.word	0x00000008
        /*05a0*/ 	.short	0x010a
        /*05a2*/ 	.byte	0x06
	.zero		1


	//   ....[75]....
        /*05a4*/ 	.word	0x00003620
        /*05a8*/ 	.word	0x000000ff
        /*05ac*/ 	.word	0x00000000
        /*05b0*/ 	.short	0x0101
        /*05b2*/ 	.byte	0x07
	.zero		1


	//   ....[76]....
        /*05b4*/ 	.word	0x00003960
        /*05b8*/ 	.word	0x00000000
        /*05bc*/ 	.word	0x000000c0
        /*05c0*/ 	.short	0x010a
        /*05c2*/ 	.byte	0xff
	.zero		1


	//   ....[77]....
        /*05c4*/ 	.word	0x00003a20
        /*05c8*/ 	.word	0x00000000
        /*05cc*/ 	.word	0x00000000
        /*05d0*/ 	.short	0x0101
        /*05d2*/ 	.byte	0xff
	.zero		1


	//   ....[78]....
        /*05d4*/ 	.word	0x00003ae0
        /*05d8*/ 	.word	0x000000ff
        /*05dc*/ 	.word	0x00000000
        /*05e0*/ 	.short	0x010a
        /*05e2*/ 	.byte	0x08
	.zero		1


	//   ....[79]....
        /*05e4*/ 	.word	0x00003af0
        /*05e8*/ 	.word	0x000000ff
        /*05ec*/ 	.word	0x00000100
        /*05f0*/ 	.short	0x010a
        /*05f2*/ 	.byte	0x09
	.zero		1


	//   ....[80]....
        /*05f4*/ 	.word	0x00003ba0
        /*05f8*/ 	.word	0x000000ff
        /*05fc*/ 	.word	0x00000000
        /*0600*/ 	.short	0x010a
        /*0602*/ 	.byte	0x08
	.zero		1


	//   ....[81]....
        /*0604*/ 	.word	0x00003cd0
        /*0608*/ 	.word	0x000000ff
        /*060c*/ 	.word	0x00000000
        /*0610*/ 	.short	0x010a
        /*0612*/ 	.byte	0x1e
	.zero		1


	//   ....[82]....
        /*0614*/ 	.word	0x00003fd0
        /*0618*/ 	.word	0x000000ff
        /*061c*/ 	.word	0x00000000
        /*0620*/ 	.short	0x010a
        /*0622*/ 	.byte	0x08
	.zero		1


	//   ....[83]....
        /*0624*/ 	.word	0x00004060
        /*0628*/ 	.word	0x000000ff
        /*062c*/ 	.word	0x00000000
        /*0630*/ 	.short	0x010a
        /*0632*/ 	.byte	0x08
	.zero		1


	//   ....[84]....
        /*0634*/ 	.word	0x000040f0
        /*0638*/ 	.word	0x000000ff
        /*063c*/ 	.word	0x00000000
        /*0640*/ 	.short	0x010a
        /*0642*/ 	.byte	0x08
	.zero		1


	//   ....[85]....
        /*0644*/ 	.word	0x00004190
        /*0648*/ 	.word	0x00000000
        /*064c*/ 	.word	0x00000000
        /*0650*/ 	.short	0x010a
        /*0652*/ 	.byte	0xff
	.zero		1


	//   ....[86]....
        /*0654*/ 	.word	0x000041d0
        /*0658*/ 	.word	0x00000000
        /*065c*/ 	.word	0x00000000
        /*0660*/ 	.short	0x010a
        /*0662*/ 	.byte	0xff
	.zero		1


	//   ....[87]....
        /*0664*/ 	.word	0x00004240
        /*0668*/ 	.word	0x000000ff
        /*066c*/ 	.word	0x00000000
        /*0670*/ 	.short	0x0101
        /*0672*/ 	.byte	0x05
	.zero		1


	//   ....[88]....
        /*0674*/ 	.word	0x00004280
        /*0678*/ 	.word	0x000000ff
        /*067c*/ 	.word	0x00000140
        /*0680*/ 	.short	0x010a
        /*0682*/ 	.byte	0x07
	.zero		1


	//   ....[89]....
        /*0684*/ 	.word	0x000042d0
        /*0688*/ 	.word	0x000000ff
        /*068c*/ 	.word	0x00000000
        /*0690*/ 	.short	0x0101
        /*0692*/ 	.byte	0x05
	.zero		1


	//   ....[90]....
        /*0694*/ 	.word	0x000046e0
        /*0698*/ 	.word	0x00000000
        /*069c*/ 	.word	0x000000c0
        /*06a0*/ 	.short	0x010a
        /*06a2*/ 	.byte	0xff
	.zero		1


	//   ....[91]....
        /*06a4*/ 	.word	0x000047d0
        /*06a8*/ 	.word	0x00000000
        /*06ac*/ 	.word	0x00000000
        /*06b0*/ 	.short	0x0101
        /*06b2*/ 	.byte	0xff
	.zero		1


	//   ....[92]....
        /*06b4*/ 	.word	0x00004af0
        /*06b8*/ 	.word	0x000000ff
        /*06bc*/ 	.word	0x000000b8
        /*06c0*/ 	.short	0x010a
        /*06c2*/ 	.byte	0x06
	.zero		1


	//   ....[93]....
        /*06c4*/ 	.word	0x00004c70
        /*06c8*/ 	.word	0x000000ff
        /*06cc*/ 	.word	0x000000a8
        /*06d0*/ 	.short	0x010a
        /*06d2*/ 	.byte	0x06
	.zero		1


	//   ....[94]....
        /*06d4*/ 	.word	0x00004fa0
        /*06d8*/ 	.word	0x000000ff
        /*06dc*/ 	.word	0x000000a0
        /*06e0*/ 	.short	0x010b
        /*06e2*/ 	.byte	0x06
	.zero		1


	//   ....[95]....
        /*06e4*/ 	.word	0x00004fc0
        /*06e8*/ 	.word	0x000000ff
        /*06ec*/ 	.word	0x00000000
        /*06f0*/ 	.short	0x0101
        /*06f2*/ 	.byte	0x25
	.zero		1


	//   ....[96]....
        /*06f4*/ 	.word	0x00005000
        /*06f8*/ 	.word	0x00000000
        /*06fc*/ 	.word	0x000000a8
        /*0700*/ 	.short	0x010a
        /*0702*/ 	.byte	0xff
	.zero		1


	//   ....[97]....
        /*0704*/ 	.word	0x00005330
        /*0708*/ 	.word	0x00000000
        /*070c*/ 	.word	0x000000c0
        /*0710*/ 	.short	0x010a
        /*0712*/ 	.byte	0xff
	.zero		1


	//   ....[98]....
        /*0714*/ 	.word	0x00005440
        /*0718*/ 	.word	0x00000000
        /*071c*/ 	.word	0x00000000
        /*0720*/ 	.short	0x0101
        /*0722*/ 	.byte	0xff
	.zero		1


	//   ....[99]....
        /*0724*/ 	.word	0x00005de0
        /*0728*/ 	.word	0x000000ff
        /*072c*/ 	.word	0x000000a0
        /*0730*/ 	.short	0x010a
        /*0732*/ 	.byte	0x2b
	.zero		1


	//   ....[100]....
        /*0734*/ 	.word	0x00005df0
        /*0738*/ 	.word	0x000000b5
        /*073c*/ 	.word	0x000000e0
        /*0740*/ 	.short	0x010a
        /*0742*/ 	.byte	0xff
	.zero		1


	//   ....[101]....
        /*0744*/ 	.word	0x00005f80
        /*0748*/ 	.word	0x000000ff
        /*074c*/ 	.word	0x000000a0
        /*0750*/ 	.short	0x010a
        /*0752*/ 	.byte	0x2b
	.zero		1


	//   ....[102]....
        /*0754*/ 	.word	0x00006080
        /*0758*/ 	.word	0x000000ff
        /*075c*/ 	.word	0x00000000
        /*0760*/ 	.short	0x0101
        /*0762*/ 	.byte	0x04
	.zero		1


	//   ....[103]....
        /*0764*/ 	.word	0x000060e0
        /*0768*/ 	.word	0x000000b5
        /*076c*/ 	.word	0x000000e0
        /*0770*/ 	.short	0x010a
        /*0772*/ 	.byte	0xff
	.zero		1


	//   ....[104]....
        /*0774*/ 	.word	0x00006380
        /*0778*/ 	.word	0x000000b5
        /*077c*/ 	.word	0x00000000
        /*0780*/ 	.short	0x0101
        /*0782*/ 	.byte	0xff
	.zero		1


	//   ....[105]....
        /*0784*/ 	.word	0x00007540
        /*0788*/ 	.word	0x00000003
        /*078c*/ 	.word	0x00000130
        /*0790*/ 	.short	0x010a
        /*0792*/ 	.byte	0xff
	.zero		1


	//   ....[106]....
        /*0794*/ 	.word	0x000075a0
        /*0798*/ 	.word	0x00000002
        /*079c*/ 	.word	0x00000050
        /*07a0*/ 	.short	0x010a
        /*07a2*/ 	.byte	0xff
	.zero		1


	//   ....[107]....
        /*07a4*/ 	.word	0x00007600
        /*07a8*/ 	.word	0x00000002
        /*07ac*/ 	.word	0x00000050
        /*07b0*/ 	.short	0x010a
        /*07b2*/ 	.byte	0xff
	.zero		1


	//   ....[108]....
        /*07b4*/ 	.word	0x00007650
        /*07b8*/ 	.word	0x00000002
        /*07bc*/ 	.word	0x000000c0
        /*07c0*/ 	.short	0x010a
        /*07c2*/ 	.byte	0xff
	.zero		1


	//   ....[109]....
        /*07c4*/ 	.word	0x000076b0
        /*07c8*/ 	.word	0x00000000
        /*07cc*/ 	.word	0x00000000
        /*07d0*/ 	.short	0x010a
        /*07d2*/ 	.byte	0xff
	.zero		1


	//   ....[110]....
        /*07d4*/ 	.word	0x00007710
        /*07d8*/ 	.word	0x00000000
        /*07dc*/ 	.word	0x00000000
        /*07e0*/ 	.short	0x010a
        /*07e2*/ 	.byte	0xff
	.zero		1


	//   ....[111]....
        /*07e4*/ 	.word	0x00007770
        /*07e8*/ 	.word	0x00000000
        /*07ec*/ 	.word	0x00000000
        /*07f0*/ 	.short	0x010a
        /*07f2*/ 	.byte	0xff
	.zero		1


	//   ....[112]....
        /*07f4*/ 	.word	0x000077d0
        /*07f8*/ 	.word	0x00000000
        /*07fc*/ 	.word	0x00000000
        /*0800*/ 	.short	0x010a
        /*0802*/ 	.byte	0xff
	.zero		1


	//   ....[113]....
        /*0804*/ 	.word	0x00007830
        /*0808*/ 	.word	0x00000000
        /*080c*/ 	.word	0x00000000
        /*0810*/ 	.short	0x010a
        /*0812*/ 	.byte	0xff
	.zero		1


	//   ....[114]....
        /*0814*/ 	.word	0x00007890
        /*0818*/ 	.word	0x00000000
        /*081c*/ 	.word	0x00000000
        /*0820*/ 	.short	0x010a
        /*0822*/ 	.byte	0xff
	.zero		1


	//   ....[115]....
        /*0824*/ 	.word	0x000078f0
        /*0828*/ 	.word	0x00000000
        /*082c*/ 	.word	0x00000000
        /*0830*/ 	.short	0x010a
        /*0832*/ 	.byte	0xff
	.zero		1


	//   ....[116]....
        /*0834*/ 	.word	0x00007950
        /*0838*/ 	.word	0x00000000
        /*083c*/ 	.word	0x00000000
        /*0840*/ 	.short	0x010a
        /*0842*/ 	.byte	0xff
	.zero		1


	//   ....[117]....
        /*0844*/ 	.word	0x000079b0
        /*0848*/ 	.word	0x00000000
        /*084c*/ 	.word	0x00000000
        /*0850*/ 	.short	0x010a
        /*0852*/ 	.byte	0xff
	.zero		1


	//   ....[118]....
        /*0854*/ 	.word	0x00007a00
        /*0858*/ 	.word	0x00000000
        /*085c*/ 	.word	0x00000120
        /*0860*/ 	.short	0x010a
        /*0862*/ 	.byte	0xff
	.zero		1


	//   ....[119]....
        /*0864*/ 	.word	0x00007a60
        /*0868*/ 	.word	0x00000000
        /*086c*/ 	.word	0x000000d0
        /*0870*/ 	.short	0x010a
        /*0872*/ 	.byte	0xff
	.zero		1


	//   ....[120]....
        /*0874*/ 	.word	0x00007ab0
        /*0878*/ 	.word	0x00000000
        /*087c*/ 	.word	0x000000c0
        /*0880*/ 	.short	0x010a
        /*0882*/ 	.byte	0xff
	.zero		1


	//   ....[121]....
        /*0884*/ 	.word	0x00007b10
        /*0888*/ 	.word	0x00000000
        /*088c*/ 	.word	0x000000d0
        /*0890*/ 	.short	0x010a
        /*0892*/ 	.byte	0xff
	.zero		1


	//   ....[122]....
        /*0894*/ 	.word	0x00007b70
        /*0898*/ 	.word	0x00000004
        /*089c*/ 	.word	0x00000008
        /*08a0*/ 	.short	0x010a
        /*08a2*/ 	.byte	0xff
	.zero		1


	//   ....[123]....
        /*08a4*/ 	.word	0x00007c50
        /*08a8*/ 	.word	0x00000002
        /*08ac*/ 	.word	0x00000008
        /*08b0*/ 	.short	0x010a
        /*08b2*/ 	.byte	0xff
	.zero		1


	//   ....[124]....
        /*08b4*/ 	.word	0x00007ca0
        /*08b8*/ 	.word	0x00000000
        /*08bc*/ 	.word	0x000000c0
        /*08c0*/ 	.short	0x010a
        /*08c2*/ 	.byte	0xff
	.zero		1


	//   ....[125]....
        /*08c4*/ 	.word	0x00007d00
        /*08c8*/ 	.word	0x00000000
        /*08cc*/ 	.word	0x00000100
        /*08d0*/ 	.short	0x010a
        /*08d2*/ 	.byte	0xff
	.zero		1


	//   ....[126]....
        /*08d4*/ 	.word	0x00007d60
        /*08d8*/ 	.word	0x00000000
        /*08dc*/ 	.word	0x00000000
        /*08e0*/ 	.short	0x010a
        /*08e2*/ 	.byte	0xff
	.zero		1


	//   ....[127]....
        /*08e4*/ 	.word	0x00007dc0
        /*08e8*/ 	.word	0x00000000
        /*08ec*/ 	.word	0x00000000
        /*08f0*/ 	.short	0x010a
        /*08f2*/ 	.byte	0xff
	.zero		1


	//   ....[128]....
        /*08f4*/ 	.word	0x00007e20
        /*08f8*/ 	.word	0x00000000
        /*08fc*/ 	.word	0x00000000
        /*0900*/ 	.short	0x010a
        /*0902*/ 	.byte	0xff
	.zero		1


	//   ....[129]....
        /*0904*/ 	.word	0x00007e80
        /*0908*/ 	.word	0x00000000
        /*090c*/ 	.word	0x00000000
        /*0910*/ 	.short	0x010a
        /*0912*/ 	.byte	0xff
	.zero		1


	//   ....[130]....
        /*0914*/ 	.word	0x00007ee0
        /*0918*/ 	.word	0x00000000
        /*091c*/ 	.word	0x00000140
        /*0920*/ 	.short	0x010a
        /*0922*/ 	.byte	0xff
	.zero		1


	//   ....[131]....
        /*0924*/ 	.word	0x00007f30
        /*0928*/ 	.word	0x00000000
        /*092c*/ 	.word	0x000000c0
        /*0930*/ 	.short	0x010a
        /*0932*/ 	.byte	0xff
	.zero		1


	//   ....[132]....
        /*0934*/ 	.word	0x00007f90
        /*0938*/ 	.word	0x00000000
        /*093c*/ 	.word	0x000000b8
        /*0940*/ 	.short	0x010a
        /*0942*/ 	.byte	0xff
	.zero		1


	//   ....[133]....
        /*0944*/ 	.word	0x00007ff0
        /*0948*/ 	.word	0x00000003
        /*094c*/ 	.word	0x000000a8
        /*0950*/ 	.short	0x010a
        /*0952*/ 	.byte	0xff
	.zero		1


	//   ....[134]....
        /*0954*/ 	.word	0x00008040
        /*0958*/ 	.word	0x00000000
        /*095c*/ 	.word	0x000000c0
        /*0960*/ 	.short	0x010a
        /*0962*/ 	.byte	0xff
	.zero		1


	//   ....[135]....
        /*0964*/ 	.word	0x000080a0
        /*0968*/ 	.word	0x00000000
        /*096c*/ 	.word	0x000000a0
        /*0970*/ 	.short	0x010a
        /*0972*/ 	.byte	0xff
	.zero		1


	//   ....[136]....
        /*0974*/ 	.word	0x000080f0
        /*0978*/ 	.word	0x000000b5
        /*097c*/ 	.word	0x000000e0
        /*0980*/ 	.short	0x010a
        /*0982*/ 	.byte	0xff
	.zero		1


	//----- nvinfo : EIATTR_NUM_MBARRIERS
	.align		4
.L_47:
        /*0984*/ 	.byte	0x03, 0x38
        /*0986*/ 	.short	0x0029


	//----- nvinfo : EIATTR_EXIT_INSTR_OFFSETS
	.align		4
        /*0988*/ 	.byte	0x04, 0x1c
        /*098a*/ 	.short	(.L_49 - .L_48)


	//   ....[0]....
.L_48:
        /*098c*/ 	.word	0x00002c20


	//   ....[1]....
        /*0990*/ 	.word	0x00003120


	//   ....[2]....
        /*0994*/ 	.word	0x00003180


	//   ....[3]....
        /*0998*/ 	.word	0x00004500


	//   ....[4]....
        /*099c*/ 	.word	0x00005030


	//   ....[5]....
        /*09a0*/ 	.word	0x00005070


	//   ....[6]....
        /*09a4*/ 	.word	0x00007530


	//----- nvinfo : EIATTR_MAX_THREADS
	.align		4
.L_49:
        /*09a8*/ 	.byte	0x04, 0x05
        /*09aa*/ 	.short	(.L_51 - .L_50)
.L_50:
        /*09ac*/ 	.word	0x00000100
        /*09b0*/ 	.word	0x00000001
        /*09b4*/ 	.word	0x00000001


	//----- nvinfo : EIATTR_CRS_STACK_SIZE
	.align		4
.L_51:
        /*09b8*/ 	.byte	0x04, 0x1e
        /*09ba*/ 	.short	(.L_53 - .L_52)
.L_52:
        /*09bc*/ 	.word	0x00000000


	//----- nvinfo : EIATTR_CBANK_PARAM_SIZE
	.align		4
.L_53:
        /*09c0*/ 	.byte	0x03, 0x19
        /*09c2*/ 	.short	0x0800


	//----- nvinfo : EIATTR_PARAM_CBANK
	.align		4
        /*09c4*/ 	.byte	0x04, 0x0a
        /*09c6*/ 	.short	(.L_55 - .L_54)
	.align		4
.L_54:
        /*09c8*/ 	.word	index@(.nv.constant0._ZN7cutlass13device_kernelINS_4gemm6kernel13GemmUniversalIN4cute5tupleIJiiiiEEENS1_10collective13CollectiveMmaINS1_35MainloopSm100TmaUmmaWarpSpecializedILi10ELi2ELi4ENS5_IJNS4_1CILi2EEENSA_ILi1EEESC_EEEEENS5_IJNSA_ILi256EEENSA_ILi64EEENSA_ILi128EEEEEENS_12float_e4m3_tENS5_IJlSC_lEEESJ_SK_NS4_8TiledMMAINS4_8MMA_AtomIJNS4_10MMA_TraitsINS4_25SM100_MMA_F8F6F4_2x1SM_SSEJSJ_SJ_fSF_SG_NS4_17integral_constantINS4_4UMMA5MajorELSR_0EEESS_NSP_INSQ_7ScaleInELST_0EEESU_EEEEEENS4_6LayoutINS5_IJSC_SC_SC_EEENS5_IJNSA_ILi0EEESZ_SZ_EEEEENS5_IJNS4_10UnderscoreES12_S12_EEEEENS4_18SM100_TMA_2SM_LOADENS4_14ComposedLayoutINS4_7SwizzleILi3ELi4ELi3EEENS4_18smem_ptr_flag_bitsILi8EEENSX_INS5_IJNSA_ILi8EEESH_EEENS5_IJSH_SC_EEEEEEEvNS4_8identityES15_S1F_vS1G_EENS_8epilogue10collective18CollectiveEpilogueINS1I_23Sm100TmaWarpSpecializedILi1ELi1ELi64ELb0ELb0EEEJNS5_IJSH_SG_SH_EEENS5_IJNSX_ISH_SC_EENSX_ISG_SC_EEEEESJ_SK_SJ_SK_NS1I_6fusion15FusionCallbacksIS1M_NS1R_17LinearCombinationISJ_fSJ_fLNS_15FloatRoundStyleE2EEES1N_S1Q_JEEENS4_5SM1004TMEM4LOAD26SM100_TMEM_LOAD_32dp32b64xENS4_13SM90_TMA_LOADENS16_INS17_ILi2ELi4ELi3EEES1A_NSX_INS5_IJS1B_SG_EEENS5_IJSG_SC_EEEEEEENS4_39AutoVectorizingCopyWithAssumedAlignmentILi128EEENS4_14SM90_TMA_STOREES26_S28_S28_EEEvvEEEEvNT_6ParamsE)
        /*09cc*/ 	.short	0x0380
        /*09ce*/ 	.short	0x0800


	//----- nvinfo : EIATTR_SW_WAR
	.align		4
.L_55:
        /*09d0*/ 	.byte	0x04, 0x36
        /*09d2*/ 	.short	(.L_57 - .L_56)
.L_56:
        /*09d4*/ 	.word	0x00000008
.L_57:


//--------------------- .nv.callgraph             --------------------------
	.section	.nv.callgraph,"",@"SHT_CUDA_CALLGRAPH"
	.align	4
	.sectionentsize	8
	.align		4
        /*0000*/ 	.word	0x00000000
	.align		4
        /*0004*/ 	.word	0xffffffff
	.align		4
        /*0008*/ 	.word	index@(_ZN7cutlass13device_kernelINS_4gemm6kernel13GemmUniversalIN4cute5tupleIJiiiiEEENS1_10collective13CollectiveMmaINS1_35MainloopSm100TmaUmmaWarpSpecializedILi10ELi2ELi4ENS5_IJNS4_1CILi2EEENSA_ILi1EEESC_EEEEENS5_IJNSA_ILi256EEENSA_ILi64EEENSA_ILi128EEEEEENS_12float_e4m3_tENS5_IJlSC_lEEESJ_SK_NS4_8TiledMMAINS4_8MMA_AtomIJNS4_10MMA_TraitsINS4_25SM100_MMA_F8F6F4_2x1SM_SSEJSJ_SJ_fSF_SG_NS4_17integral_constantINS4_4UMMA5MajorELSR_0EEESS_NSP_INSQ_7ScaleInELST_0EEESU_EEEEEENS4_6LayoutINS5_IJSC_SC_SC_EEENS5_IJNSA_ILi0EEESZ_SZ_EEEEENS5_IJNS4_10UnderscoreES12_S12_EEEEENS4_18SM100_TMA_2SM_LOADENS4_14ComposedLayoutINS4_7SwizzleILi3ELi4ELi3EEENS4_18smem_ptr_flag_bitsILi8EEENSX_INS5_IJNSA_ILi8EEESH_EEENS5_IJSH_SC_EEEEEEEvNS4_8identityES15_S1F_vS1G_EENS_8epilogue10collective18CollectiveEpilogueINS1I_23Sm100TmaWarpSpecializedILi1ELi1ELi64ELb0ELb0EEEJNS5_IJSH_SG_SH_EEENS5_IJNSX_ISH_SC_EENSX_ISG_SC_EEEEESJ_SK_SJ_SK_NS1I_6fusion15FusionCallbacksIS1M_NS1R_17LinearCombinationISJ_fSJ_fLNS_15FloatRoundStyleE2EEES1N_S1Q_JEEENS4_5SM1004TMEM4LOAD26SM100_TMEM_LOAD_32dp32b64xENS4_13SM90_TMA_LOADENS16_INS17_ILi2ELi4ELi3EEES1A_NSX_INS5_IJS1B_SG_EEENS5_IJSG_SC_EEEEEEENS4_39AutoVectorizingCopyWithAssumedAlignmentILi128EEENS4_14SM90_TMA_STOREES26_S28_S28_EEEvvEEEEvNT_6ParamsE)
	.align		4
        /*000c*/ 	.word	index@(__assertfail)
	.align		4
        /*0010*/ 	.word	0x00000000
	.align		4
        /*0014*/ 	.word	0xfffffffe
	.align		4
        /*0018*/ 	.word	0x00000000
	.align		4
        /*001c*/ 	.word	0xfffffffd
	.align		4
        /*0020*/ 	.word	0x00000000
	.align		4
        /*0024*/ 	.word	0xfffffffc


//--------------------- .nv.constant4             --------------------------
	.section	.nv.constant4,"a",@progbits
	.align	8
	.align		8
.nv.constant4:
        /*0000*/ 	.dword	__assertfail
	.align		8
        /*0008*/ 	.dword	__unnamed_1
	.align		8
        /*0010*/ 	.dword	__unnamed_2
	.align		8
        /*0018*/ 	.dword	_ZN40_INTERNAL_431065c9_4_k_cu_387808e9_195164cuda3std3__45__cpo5beginE
	.align		8
        /*0020*/ 	.dword	_ZN40_INTERNAL_431065c9_4_k_cu_387808e9_195164cuda3std3__45__cpo3endE
	.align		8
        /*0028*/ 	.dword	_ZN40_INTERNAL_431065c9_4_k_cu_387808e9_195164cuda3std3__45__cpo6cbeginE
	.align		8
        /*0030*/ 	.dword	_ZN40_INTERNAL_431065c9_4_k_cu_387808e9_195164cuda3std3__45__cpo4cendE
	.align		8
        /*0038*/ 	.dword	_ZN40_INTERNAL_431065c9_4_k_cu_387808e9_195164cuda3std3__442_GLOBAL__N__431065c9_4_k_cu_387808e9_195166ignoreE
	.align		8
        /*0040*/ 	.dword	_ZN40_INTERNAL_431065c9_4_k_cu_387808e9_195164cuda3std3__419piecewise_constructE
	.align		8
        /*0048*/ 	.dword	_ZN40_INTERNAL_431065c9_4_k_cu_387808e9_195164cuda3std3__48in_placeE
	.align		8
        /*0050*/ 	.dword	_ZN40_INTERNAL_431065c9_4_k_cu_387808e9_195164cuda3std6ranges3__45__cpo4swapE
	.align		8
        /*0058*/ 	.dword	_ZN40_INTERNAL_431065c9_4_k_cu_387808e9_195164cuda3std6ranges3__45__cpo9iter_moveE
	.align		8
        /*0060*/ 	.dword	_ZN40_INTERNAL_431065c9_4_k_cu_387808e9_195164cute7productE
	.align		8
        /*0068*/ 	.dword	_ZN40_INTERNAL_431065c9_4_k_cu_387808e9_195164cute1_E
	.align		8
        /*0070*/ 	.dword	$str$25
	.align		8
        /*0078*/ 	.dword	$str$26
	.align		8
        /*0080*/ 	.dword	$str$27
	.align		8
        /*0088*/ 	.dword	$str$28


//--------------------- .text._ZN7cutlass13device_kernelINS_4gemm6kernel13GemmUniversalIN4cute5tupleIJiiiiEEENS1_10collective13CollectiveMmaINS1_35MainloopSm100TmaUmmaWarpSpecializedILi10ELi2ELi4ENS5_IJNS4_1CILi2EEENSA_ILi1EEESC_EEEEENS5_IJNSA_ILi256EEENSA_ILi64EEENSA_ILi128EEEEEENS_12float_e4m3_tENS5_IJlSC_lEEESJ_SK_NS4_8TiledMMAINS4_8MMA_AtomIJNS4_10MMA_TraitsINS4_25SM100_MMA_F8F6F4_2x1SM_SSEJSJ_SJ_fSF_SG_NS4_17integral_constantINS4_4UMMA5MajorELSR_0EEESS_NSP_INSQ_7ScaleInELST_0EEESU_EEEEEENS4_6LayoutINS5_IJSC_SC_SC_EEENS5_IJNSA_ILi0EEESZ_SZ_EEEEENS5_IJNS4_10UnderscoreES12_S12_EEEEENS4_18SM100_TMA_2SM_LOADENS4_14ComposedLayoutINS4_7SwizzleILi3ELi4ELi3EEENS4_18smem_ptr_flag_bitsILi8EEENSX_INS5_IJNSA_ILi8EEESH_EEENS5_IJSH_SC_EEEEEEEvNS4_8identityES15_S1F_vS1G_EENS_8epilogue10collective18CollectiveEpilogueINS1I_23Sm100TmaWarpSpecializedILi1ELi1ELi64ELb0ELb0EEEJNS5_IJSH_SG_SH_EEENS5_IJNSX_ISH_SC_EENSX_ISG_SC_EEEEESJ_SK_SJ_SK_NS1I_6fusion15FusionCallbacksIS1M_NS1R_17LinearCombinationISJ_fSJ_fLNS_15FloatRoundStyleE2EEES1N_S1Q_JEEENS4_5SM1004TMEM4LOAD26SM100_TMEM_LOAD_32dp32b64xENS4_13SM90_TMA_LOADENS16_INS17_ILi2ELi4ELi3EEES1A_NSX_INS5_IJS1B_SG_EEENS5_IJSG_SC_EEEEEEENS4_39AutoVectorizingCopyWithAssumedAlignmentILi128EEENS4_14SM90_TMA_STOREES26_S28_S28_EEEvvEEEEvNT_6ParamsE --------------------------
	.section	.text._ZN7cutlass13device_kernelINS_4gemm6kernel13GemmUniversalIN4cute5tupleIJiiiiEEENS1_10collective13CollectiveMmaINS1_35MainloopSm100TmaUmmaWarpSpecializedILi10ELi2ELi4ENS5_IJNS4_1CILi2EEENSA_ILi1EEESC_EEEEENS5_IJNSA_ILi256EEENSA_ILi64EEENSA_ILi128EEEEEENS_12float_e4m3_tENS5_IJlSC_lEEESJ_SK_NS4_8TiledMMAINS4_8MMA_AtomIJNS4_10MMA_TraitsINS4_25SM100_MMA_F8F6F4_2x1SM_SSEJSJ_SJ_fSF_SG_NS4_17integral_constantINS4_4UMMA5MajorELSR_0EEESS_NSP_INSQ_7ScaleInELST_0EEESU_EEEEEENS4_6LayoutINS5_IJSC_SC_SC_EEENS5_IJNSA_ILi0EEESZ_SZ_EEEEENS5_IJNS4_10UnderscoreES12_S12_EEEEENS4_18SM100_TMA_2SM_LOADENS4_14ComposedLayoutINS4_7SwizzleILi3ELi4ELi3EEENS4_18smem_ptr_flag_bitsILi8EEENSX_INS5_IJNSA_ILi8EEESH_EEENS5_IJSH_SC_EEEEEEEvNS4_8identityES15_S1F_vS1G_EENS_8epilogue10collective18CollectiveEpilogueINS1I_23Sm100TmaWarpSpecializedILi1ELi1ELi64ELb0ELb0EEEJNS5_IJSH_SG_SH_EEENS5_IJNSX_ISH_SC_EENSX_ISG_SC_EEEEESJ_SK_SJ_SK_NS1I_6fusion15FusionCallbacksIS1M_NS1R_17LinearCombinationISJ_fSJ_fLNS_15FloatRoundStyleE2EEES1N_S1Q_JEEENS4_5SM1004TMEM4LOAD26SM100_TMEM_LOAD_32dp32b64xENS4_13SM90_TMA_LOADENS16_INS17_ILi2ELi4ELi3EEES1A_NSX_INS5_IJS1B_SG_EEENS5_IJSG_SC_EEEEEEENS4_39AutoVectorizingCopyWithAssumedAlignmentILi128EEENS4_14SM90_TMA_STOREES26_S28_S28_EEEvvEEEEvNT_6ParamsE,"ax",@progbits
	.align	128
.text._ZN7cutlass13device_kernelINS_4gemm6kernel13GemmUniversalIN4cute5tupleIJiiiiEEENS1_10collective13CollectiveMmaINS1_35MainloopSm100TmaUmmaWarpSpecializedILi10ELi2ELi4ENS5_IJNS4_1CILi2EEENSA_ILi1EEESC_EEEEENS5_IJNSA_ILi256EEENSA_ILi64EEENSA_ILi128EEEEEENS_12float_e4m3_tENS5_IJlSC_lEEESJ_SK_NS4_8TiledMMAINS4_8MMA_AtomIJNS4_10MMA_TraitsINS4_25SM100_MMA_F8F6F4_2x1SM_SSEJSJ_SJ_fSF_SG_NS4_17integral_constantINS4_4UMMA5MajorELSR_0EEESS_NSP_INSQ_7ScaleInELST_0EEESU_EEEEEENS4_6LayoutINS5_IJSC_SC_SC_EEENS5_IJNSA_ILi0EEESZ_SZ_EEEEENS5_IJNS4_10UnderscoreES12_S12_EEEEENS4_18SM100_TMA_2SM_LOADENS4_14ComposedLayoutINS4_7SwizzleILi3ELi4ELi3EEENS4_18smem_ptr_flag_bitsILi8EEENSX_INS5_IJNSA_ILi8EEESH_EEENS5_IJSH_SC_EEEEEEEvNS4_8identityES15_S1F_vS1G_EENS_8epilogue10collective18CollectiveEpilogueINS1I_23Sm100TmaWarpSpecializedILi1ELi1ELi64ELb0ELb0EEEJNS5_IJSH_SG_SH_EEENS5_IJNSX_ISH_SC_EENSX_ISG_SC_EEEEESJ_SK_SJ_SK_NS1I_6fusion15FusionCallbacksIS1M_NS1R_17LinearCombinationISJ_fSJ_fLNS_15FloatRoundStyleE2EEES1N_S1Q_JEEENS4_5SM1004TMEM4LOAD26SM100_TMEM_LOAD_32dp32b64xENS4_13SM90_TMA_LOADENS16_INS17_ILi2ELi4ELi3EEES1A_NSX_INS5_IJS1B_SG_EEENS5_IJSG_SC_EEEEEEENS4_39AutoVectorizingCopyWithAssumedAlignmentILi128EEENS4_14SM90_TMA_STOREES26_S28_S28_EEEvvEEEEvNT_6ParamsE:
        .type           _ZN7cutlass13device_kernelINS_4gemm6kernel13GemmUniversalIN4cute5tupleIJiiiiEEENS1_10collective13CollectiveMmaINS1_35MainloopSm100TmaUmmaWarpSpecializedILi10ELi2ELi4ENS5_IJNS4_1CILi2EEENSA_ILi1EEESC_EEEEENS5_IJNSA_ILi256EEENSA_ILi64EEENSA_ILi128EEEEEENS_12float_e4m3_tENS5_IJlSC_lEEESJ_SK_NS4_8TiledMMAINS4_8MMA_AtomIJNS4_10MMA_TraitsINS4_25SM100_MMA_F8F6F4_2x1SM_SSEJSJ_SJ_fSF_SG_NS4_17integral_constantINS4_4UMMA5MajorELSR_0EEESS_NSP_INSQ_7ScaleInELST_0EEESU_EEEEEENS4_6LayoutINS5_IJSC_SC_SC_EEENS5_IJNSA_ILi0EEESZ_SZ_EEEEENS5_IJNS4_10UnderscoreES12_S12_EEEEENS4_18SM100_TMA_2SM_LOADENS4_14ComposedLayoutINS4_7SwizzleILi3ELi4ELi3EEENS4_18smem_ptr_flag_bitsILi8EEENSX_INS5_IJNSA_ILi8EEESH_EEENS5_IJSH_SC_EEEEEEEvNS4_8identityES15_S1F_vS1G_EENS_8epilogue10collective18CollectiveEpilogueINS1I_23Sm100TmaWarpSpecializedILi1ELi1ELi64ELb0ELb0EEEJNS5_IJSH_SG_SH_EEENS5_IJNSX_ISH_SC_EENSX_ISG_SC_EEEEESJ_SK_SJ_SK_NS1I_6fusion15FusionCallbacksIS1M_NS1R_17LinearCombinationISJ_fSJ_fLNS_15FloatRoundStyleE2EEES1N_S1Q_JEEENS4_5SM1004TMEM4LOAD26SM100_TMEM_LOAD_32dp32b64xENS4_13SM90_TMA_LOADENS16_INS17_ILi2ELi4ELi3EEES1A_NSX_INS5_IJS1B_SG_EEENS5_IJSG_SC_EEEEEEENS4_39AutoVectorizingCopyWithAssumedAlignmentILi128EEENS4_14SM90_TMA_STOREES26_S28_S28_EEEvvEEEEvNT_6ParamsE,@function
        .size           _ZN7cutlass13device_kernelINS_4gemm6kernel13GemmUniversalIN4cute5tupleIJiiiiEEENS1_10collective13CollectiveMmaINS1_35MainloopSm100TmaUmmaWarpSpecializedILi10ELi2ELi4ENS5_IJNS4_1CILi2EEENSA_ILi1EEESC_EEEEENS5_IJNSA_ILi256EEENSA_ILi64EEENSA_ILi128EEEEEENS_12float_e4m3_tENS5_IJlSC_lEEESJ_SK_NS4_8TiledMMAINS4_8MMA_AtomIJNS4_10MMA_TraitsINS4_25SM100_MMA_F8F6F4_2x1SM_SSEJSJ_SJ_fSF_SG_NS4_17integral_constantINS4_4UMMA5MajorELSR_0EEESS_NSP_INSQ_7ScaleInELST_0EEESU_EEEEEENS4_6LayoutINS5_IJSC_SC_SC_EEENS5_IJNSA_ILi0EEESZ_SZ_EEEEENS5_IJNS4_10UnderscoreES12_S12_EEEEENS4_18SM100_TMA_2SM_LOADENS4_14ComposedLayoutINS4_7SwizzleILi3ELi4ELi3EEENS4_18smem_ptr_flag_bitsILi8EEENSX_INS5_IJNSA_ILi8EEESH_EEENS5_IJSH_SC_EEEEEEEvNS4_8identityES15_S1F_vS1G_EENS_8epilogue10collective18CollectiveEpilogueINS1I_23Sm100TmaWarpSpecializedILi1ELi1ELi64ELb0ELb0EEEJNS5_IJSH_SG_SH_EEENS5_IJNSX_ISH_SC_EENSX_ISG_SC_EEEEESJ_SK_SJ_SK_NS1I_6fusion15FusionCallbacksIS1M_NS1R_17LinearCombinationISJ_fSJ_fLNS_15FloatRoundStyleE2EEES1N_S1Q_JEEENS4_5SM1004TMEM4LOAD26SM100_TMEM_LOAD_32dp32b64xENS4_13SM90_TMA_LOADENS16_INS17_ILi2ELi4ELi3EEES1A_NSX_INS5_IJS1B_SG_EEENS5_IJSG_SC_EEEEEEENS4_39AutoVectorizingCopyWithAssumedAlignmentILi128EEENS4_14SM90_TMA_STOREES26_S28_S28_EEEvvEEEEvNT_6ParamsE,(.L_x_168 - _ZN7cutlass13device_kernelINS_4gemm6kernel13GemmUniversalIN4cute5tupleIJiiiiEEENS1_10collective13CollectiveMmaINS1_35MainloopSm100TmaUmmaWarpSpecializedILi10ELi2ELi4ENS5_IJNS4_1CILi2EEENSA_ILi1EEESC_EEEEENS5_IJNSA_ILi256EEENSA_ILi64EEENSA_ILi128EEEEEENS_12float_e4m3_tENS5_IJlSC_lEEESJ_SK_NS4_8TiledMMAINS4_8MMA_AtomIJNS4_10MMA_TraitsINS4_25SM100_MMA_F8F6F4_2x1SM_SSEJSJ_SJ_fSF_SG_NS4_17integral_constantINS4_4UMMA5MajorELSR_0EEESS_NSP_INSQ_7ScaleInELST_0EEESU_EEEEEENS4_6LayoutINS5_IJSC_SC_SC_EEENS5_IJNSA_ILi0EEESZ_SZ_EEEEENS5_IJNS4_10UnderscoreES12_S12_EEEEENS4_18SM100_TMA_2SM_LOADENS4_14ComposedLayoutINS4_7SwizzleILi3ELi4ELi3EEENS4_18smem_ptr_flag_bitsILi8EEENSX_INS5_IJNSA_ILi8EEESH_EEENS5_IJSH_SC_EEEEEEEvNS4_8identityES15_S1F_vS1G_EENS_8epilogue10collective18CollectiveEpilogueINS1I_23Sm100TmaWarpSpecializedILi1ELi1ELi64ELb0ELb0EEEJNS5_IJSH_SG_SH_EEENS5_IJNSX_ISH_SC_EENSX_ISG_SC_EEEEESJ_SK_SJ_SK_NS1I_6fusion15FusionCallbacksIS1M_NS1R_17LinearCombinationISJ_fSJ_fLNS_15FloatRoundStyleE2EEES1N_S1Q_JEEENS4_5SM1004TMEM4LOAD26SM100_TMEM_LOAD_32dp32b64xENS4_13SM90_TMA_LOADENS16_INS17_ILi2ELi4ELi3EEES1A_NSX_INS5_IJS1B_SG_EEENS5_IJSG_SC_EEEEEEENS4_39AutoVectorizingCopyWithAssumedAlignmentILi128EEENS4_14SM90_TMA_STOREES26_S28_S28_EEEvvEEEEvNT_6ParamsE)
        .other          _ZN7cutlass13device_kernelINS_4gemm6kernel13GemmUniversalIN4cute5tupleIJiiiiEEENS1_10collective13CollectiveMmaINS1_35MainloopSm100TmaUmmaWarpSpecializedILi10ELi2ELi4ENS5_IJNS4_1CILi2EEENSA_ILi1EEESC_EEEEENS5_IJNSA_ILi256EEENSA_ILi64EEENSA_ILi128EEEEEENS_12float_e4m3_tENS5_IJlSC_lEEESJ_SK_NS4_8TiledMMAINS4_8MMA_AtomIJNS4_10MMA_TraitsINS4_25SM100_MMA_F8F6F4_2x1SM_SSEJSJ_SJ_fSF_SG_NS4_17integral_constantINS4_4UMMA5MajorELSR_0EEESS_NSP_INSQ_7ScaleInELST_0EEESU_EEEEEENS4_6LayoutINS5_IJSC_SC_SC_EEENS5_IJNSA_ILi0EEESZ_SZ_EEEEENS5_IJNS4_10UnderscoreES12_S12_EEEEENS4_18SM100_TMA_2SM_LOADENS4_14ComposedLayoutINS4_7SwizzleILi3ELi4ELi3EEENS4_18smem_ptr_flag_bitsILi8EEENSX_INS5_IJNSA_ILi8EEESH_EEENS5_IJSH_SC_EEEEEEEvNS4_8identityES15_S1F_vS1G_EENS_8epilogue10collective18CollectiveEpilogueINS1I_23Sm100TmaWarpSpecializedILi1ELi1ELi64ELb0ELb0EEEJNS5_IJSH_SG_SH_EEENS5_IJNSX_ISH_SC_EENSX_ISG_SC_EEEEESJ_SK_SJ_SK_NS1I_6fusion15FusionCallbacksIS1M_NS1R_17LinearCombinationISJ_fSJ_fLNS_15FloatRoundStyleE2EEES1N_S1Q_JEEENS4_5SM1004TMEM4LOAD26SM100_TMEM_LOAD_32dp32b64xENS4_13SM90_TMA_LOADENS16_INS17_ILi2ELi4ELi3EEES1A_NSX_INS5_IJS1B_SG_EEENS5_IJSG_SC_EEEEEEENS4_39AutoVectorizingCopyWithAssumedAlignmentILi128EEENS4_14SM90_TMA_STOREES26_S28_S28_EEEvvEEEEvNT_6ParamsE,@"STO_CUDA_ENTRY STV_DEFAULT"
_ZN7cutlass13device_kernelINS_4gemm6kernel13GemmUniversalIN4cute5tupleIJiiiiEEENS1_10collective13CollectiveMmaINS1_35MainloopSm100TmaUmmaWarpSpecializedILi10ELi2ELi4ENS5_IJNS4_1CILi2EEENSA_ILi1EEESC_EEEEENS5_IJNSA_ILi256EEENSA_ILi64EEENSA_ILi128EEEEEENS_12float_e4m3_tENS5_IJlSC_lEEESJ_SK_NS4_8TiledMMAINS4_8MMA_AtomIJNS4_10MMA_TraitsINS4_25SM100_MMA_F8F6F4_2x1SM_SSEJSJ_SJ_fSF_SG_NS4_17integral_constantINS4_4UMMA5MajorELSR_0EEESS_NSP_INSQ_7ScaleInELST_0EEESU_EEEEEENS4_6LayoutINS5_IJSC_SC_SC_EEENS5_IJNSA_ILi0EEESZ_SZ_EEEEENS5_IJNS4_10UnderscoreES12_S12_EEEEENS4_18SM100_TMA_2SM_LOADENS4_14ComposedLayoutINS4_7SwizzleILi3ELi4ELi3EEENS4_18smem_ptr_flag_bitsILi8EEENSX_INS5_IJNSA_ILi8EEESH_EEENS5_IJSH_SC_EEEEEEEvNS4_8identityES15_S1F_vS1G_EENS_8epilogue10collective18CollectiveEpilogueINS1I_23Sm100TmaWarpSpecializedILi1ELi1ELi64ELb0ELb0EEEJNS5_IJSH_SG_SH_EEENS5_IJNSX_ISH_SC_EENSX_ISG_SC_EEEEESJ_SK_SJ_SK_NS1I_6fusion15FusionCallbacksIS1M_NS1R_17LinearCombinationISJ_fSJ_fLNS_15FloatRoundStyleE2EEES1N_S1Q_JEEENS4_5SM1004TMEM4LOAD26SM100_TMEM_LOAD_32dp32b64xENS4_13SM90_TMA_LOADENS16_INS17_ILi2ELi4ELi3EEES1A_NSX_INS5_IJS1B_SG_EEENS5_IJSG_SC_EEEEEEENS4_39AutoVectorizingCopyWithAssumedAlignmentILi128EEENS4_14SM90_TMA_STOREES26_S28_S28_EEEvvEEEEvNT_6ParamsE:
[----:B------:R-:W1:Y:S01]  /*0000*/  LDC R1, c[0x0][0x37c] ;  /* 0x0000df00ff017b82 */ /* 0x000e620000000800 */
[----:B------:R-:W2:Y:S01]  /*0010*/  S2R R166, SR_TID.X ;  /* 0x0000000000a67919 */ /* 0x000ea20000002100 */
[----:B------:R-:W3:Y:S06]  /*0020*/  LDCU.64 UR6, c[0x0][0x890] ;  /* 0x00011200ff0677ac */ /* 0x000eec0008000a00 */
[----:B------:R-:W4:Y:S01]  /*0030*/  S2UR UR37, SR_CgaCtaId ;  /* 0x00000000002579c3 */ /* 0x000f220000008800 */
[----:B------:R-:W-:Y:S02]  /*0040*/  PRMT R165, RZ, 0x7610, R165 ;  /* 0x00007610ffa57816 */ /* 0x000fe400000000a5 */
[----:B------:R-:W-:Y:S01]  /*0050*/  ELECT P1, URZ, PT ;  /* 0x0000000000ff782f */ /* 0x000fe20003820000 */
[----:B------:R-:W1:Y:S01]  /*0060*/  LDCU.64 UR40, c[0x0][0x358] ;  /* 0x00006b00ff2877ac */ /* 0x000e620008000a00 */
[----:B---3--:R-:W-:-:S04]  /*0070*/  UISETP.NE.U32.AND UP0, UPT, UR6, URZ, UPT ;  /* 0x000000ff0600728c */ /* 0x008fc8000bf05070 */
[----:B------:R-:W-:Y:S02]  /*0080*/  UISETP.NE.AND.EX UP0, UPT, UR7, URZ, UPT, UP0 ;  /* 0x000000ff0700728c */ /* 0x000fe4000bf05300 */
[----:B----4-:R-:W-:Y:S02]  /*0090*/  ULOP3.LUT UR5, UR37, 0x1, URZ, 0xc0, !UPT ;  /* 0x0000000125057892 */ /* 0x010fe4000f8ec0ff */
[----:B------:R-:W-:Y:S01]  /*00a0*/  ULOP3.LUT UR4, UR37, 0x1, URZ, 0x3c, !UPT ;  /* 0x0000000125047892 */ /* 0x000fe2000f8e3cff */
[----:B--2---:R-:W-:-:S05]  /*00b0*/  SHF.R.U32.HI R169, RZ, 0x5, R166 ;  /* 0x00000005ffa97819 */ /* 0x004fca00000116a6 */
[----:B------:R-:W2:Y:S02]  /*00c0*/  SHFL.IDX PT, R0, R169, RZ, 0x1f ;  /* 0x00001fffa9007589 */ /* 0x000ea400000e0000 */
[----:B--2---:R-:W-:Y:S01]  /*00d0*/  R2UR UR10, R0 ;  /* 0x00000000000a72ca */ /* 0x004fe200000e0000 */
[----:B-1----:R-:W-:-:S14]  /*00e0*/  BRA.U UP0, `(.L_x_0) ;  /* 0x00000001002c7547 */ /* 0x002fdc000b800000 */
[----:B------:R-:W1:Y:S02]  /*00f0*/  LDCU.64 UR8, c[0x0][0x888] ;  /* 0x00011100ff0877ac */ /* 0x000e640008000a00 */
[----:B-1----:R-:W-:-:S04]  /*0100*/  UISETP.NE.U32.AND UP0, UPT, UR8, URZ, UPT ;  /* 0x000000ff0800728c */ /* 0x002fc8000bf05070 */
[----:B------:R-:W-:-:S09]  /*0110*/  UISETP.NE.AND.EX UP0, UPT, UR9, URZ, UPT, UP0 ;  /* 0x000000ff0900728c */ /* 0x000fd2000bf05300 */
[----:B------:R-:W-:Y:S05]  /*0120*/  BRA.U !UP0, `(.L_x_1) ;  /* 0x0000000108107547 */ /* 0x000fea000b800000 */
[----:B------:R-:W1:Y:S02]  /*0130*/  LDC.64 R2, c[0x0][0x888] ;  /* 0x00022200ff027b82 */ /* 0x000e640000000a00 */
[----:B-1----:R1:W5:Y:S01]  /*0140*/  LDG.E R81, desc[UR40][R2.64] ;  /* 0x0000002802517981 */ /* 0x002362000c1e1900 */
[----:B------:R-:W-:Y:S01]  /*0150*/  HFMA2 R165, -RZ, RZ, 0, 5.9604644775390625e-08 ;  /* 0x00000001ffa57431 */ /* 0x000fe200000001ff */
[----:B------:R-:W-:Y:S05]  /*0160*/  BRA `(.L_x_0) ;  /* 0x00000000000c7947 */ /* 0x000fea0003800000 */
.L_x_1:
[----:B------:R-:W1:Y:S01]  /*0170*/  LDCU UR8, c[0x0][0x880] ;  /* 0x00011000ff0877ac */ /* 0x000e620008000800 */
[----:B------:R-:W-:Y:S01]  /*0180*/  HFMA2 R165, -RZ, RZ, 0, 5.9604644775390625e-08 ;  /* 0x00000001ffa57431 */ /* 0x000fe200000001ff */
[----:B-1----:R-:W-:-:S07]  /*0190*/  MOV R81, UR8 ;  /* 0x0000000800517c02 */ /* 0x002fce0008000f00 */
.L_x_0:
[----:B------:R-:W2:Y:S02]  /*01a0*/  LDCU.64 UR8, c[0x0][0x8b0] ;  /* 0x00011600ff0877ac */ /* 0x000ea40008000a00 */
[----:B--2---:R-:W-:-:S04]  /*01b0*/  UISETP.NE.U32.AND UP0, UPT, UR8, URZ, UPT ;  /* 0x000000ff0800728c */ /* 0x004fc8000bf05070 */
[----:B------:R-:W-:-:S09]  /*01c0*/  UISETP.NE.AND.EX UP0, UPT, UR9, URZ, UPT, UP0 ;  /* 0x000000ff0900728c */ /* 0x000fd2000bf05300 */
[----:B------:R-:W-:Y:S05]  /*01d0*/  BRA.U UP0, `(.L_x_2) ;  /* 0x0000000100247547 */ /* 0x000fea000b800000 */
[----:B------:R-:W2:Y:S02]  /*01e0*/  LDCU.64 UR8, c[0x0][0x8a8] ;  /* 0x00011500ff0877ac */ /* 0x000ea40008000a00 */
[----:B--2---:R-:W-:-:S04]  /*01f0*/  UISETP.NE.U32.AND UP0, UPT, UR8, URZ, UPT ;  /* 0x000000ff0800728c */ /* 0x004fc8000bf05070 */
[----:B------:R-:W-:-:S09]  /*0200*/  UISETP.NE.AND.EX UP0, UPT, UR9, URZ, UPT, UP0 ;  /* 0x000000ff0900728c */ /* 0x000fd2000bf05300 */
[----:B------:R-:W-:Y:S05]  /*0210*/  BRA.U !UP0, `(.L_x_3) ;  /* 0x00000001080c7547 */ /* 0x000fea000b800000 */
[----:B------:R-:W2:Y:S02]  /*0220*/  LDC.64 R78, c[0x0][0x8a8] ;  /* 0x00022a00ff4e7b82 */ /* 0x000ea40000000a00 */
[----:B--2---:R2:W5:Y:S01]  /*0230*/  LDG.E R78, desc[UR40][R78.64] ;  /* 0x000000284e4e7981 */ /* 0x004562000c1e1900 */
[----:B------:R-:W-:Y:S05]  /*0240*/  BRA `(.L_x_2) ;  /* 0x0000000000087947 */ /* 0x000fea0003800000 */
.L_x_3:
[----:B------:R-:W2:Y:S02]  /*0250*/  LDCU UR8, c[0x0][0x8a0] ;  /* 0x00011400ff0877ac */ /* 0x000ea40008000800 */
[----:B--2---:R-:W-:Y:S02]  /*0260*/  MOV R78, UR8 ;  /* 0x00000008004e7c02 */ /* 0x004fe40008000f00 */
.L_x_2:
[----:B------:R-:W-:Y:S01]  /*0270*/  IMAD.U32 R0, RZ, RZ, UR10 ;  /* 0x0000000aff007e24 */ /* 0x000fe2000f8e00ff */
[----:B------:R-:W-:Y:S04]  /*0280*/  BSSY.RECONVERGENT B0, `(.L_x_4) ;  /* 0x000000c000007945 */ /* 0x000fe80003800200 */
[C---:B------:R-:W-:Y:S02]  /*0290*/  ISETP.NE.OR P2, PT, R0.reuse, 0x1, !P1 ;  /* 0x000000010000780c */ /* 0x040fe40004f45670 */
[----:B------:R-:W-:-:S11]  /*02a0*/  ISETP.NE.OR P0, PT, R0, 0x3, !P1 ;  /* 0x000000030000780c */ /* 0x000fd60004f05670 */
[----:B------:R-:W-:Y:S05]  /*02b0*/  @P2 BRA `(.L_x_5) ;  /* 0x0000000000202947 */ /* 0x000fea0003800000 */
[----:B------:R-:W3:Y:S02]  /*02c0*/  LDCU.64 UR8, c[0x0][0x348] ;  /* 0x00006900ff0877ac */ /* 0x000ee40008000a00 */
[----:B---3--:R-:W-:Y:S02]  /*02d0*/  UIADD3 UR12, UP1, UPT, UR8, 0x80, URZ ;  /* 0x00000080080c7890 */ /* 0x008fe4000ff3e0ff */
[----:B------:R-:W-:Y:S02]  /*02e0*/  UIADD3 UR8, UP0, UPT, UR8, 0x180, URZ ;  /* 0x0000018008087890 */ /* 0x000fe4000ff1e0ff */
[----:B------:R-:W-:Y:S02]  /*02f0*/  UIADD3.X UR13, UPT, UPT, URZ, UR9, URZ, UP1, !UPT ;  /* 0x00000009ff0d7290 */ /* 0x000fe40008ffe4ff */
[----:B------:R-:W-:-:S07]  /*0300*/  UIADD3.X UR9, UPT, UPT, URZ, UR9, URZ, UP0, !UPT ;  /* 0x00000009ff097290 */ /* 0x000fce00087fe4ff */
[----:B------:R3:W-:Y:S02]  /*0310*/  UTMACCTL.PF [UR12] ;  /* 0x000000000c0079b9 */ /* 0x0007e40008040000 */
[----:B------:R3:W-:Y:S02]  /*0320*/  UTMACCTL.PF [UR8] ;  /* 0x00000000080079b9 */ /* 0x0007e40008040000 */
[----:B---3--:R-:W-:Y:S01]  /*0330*/  NOP ;  /* 0x0000000000007918 */ /* 0x008fe20000000000 */
.L_x_5:
[----:B------:R-:W-:Y:S05]  /*0340*/  BSYNC.RECONVERGENT B0 ;  /* 0x0000000000007941 */ /* 0x000fea0003800200 */
.L_x_4:
[----:B------:R-:W-:Y:S04]  /*0350*/  BSSY.RECONVERGENT B0, `(.L_x_6) ;  /* 0x000000a000007945 */ /* 0x000fe80003800200 */
        /* <DEDUP_REMOVED lines=9> */
.L_x_7:
[----:B------:R-:W-:Y:S05]  /*03f0*/  BSYNC.RECONVERGENT B0 ;  /* 0x0000000000007941 */ /* 0x000fea0003800200 */
.L_x_6:
[----:B------:R-:W3:Y:S01]  /*0400*/  LDCU.64 UR8, c[0x0][0x888] ;  /* 0x00011100ff0877ac */ /* 0x000ee20008000a00 */
[----:B------:R-:W-:Y:S02]  /*0410*/  UISETP.EQ.U32.AND UP1, UPT, UR6, URZ, UPT ;  /* 0x000000ff0600728c */ /* 0x000fe4000bf22070 */
[----:B------:R-:W-:Y:S02]  /*0420*/  UPLOP3.LUT UP5, UPT, UPT, UPT, UPT, 0x80, 0x8 ;  /* 0x000000000008789c */ /* 0x000fe40003faf070 */
[----:B---3--:R-:W-:-:S04]  /*0430*/  UISETP.NE.U32.AND UP0, UPT, UR8, URZ, UPT ;  /* 0x000000ff0800728c */ /* 0x008fc8000bf05070 */
[----:B------:R-:W-:-:S04]  /*0440*/  UISETP.NE.AND.EX UP0, UPT, UR9, URZ, UPT, UP0 ;  /* 0x000000ff0900728c */ /* 0x000fc8000bf05300 */
[----:B------:R-:W-:-:S04]  /*0450*/  UISETP.EQ.OR.EX UP2, UPT, UR7, URZ, !UP0, UP1 ;  /* 0x000000ff0700728c */ /* 0x000fc8000c742710 */
[----:B------:R-:W-:-:S05]  /*0460*/  UP2UR UR44, UPR, URZ, 0x4 ;  /* 0x00000004ff2c7883 */ /* 0x000fca0008000000 */
[----:B------:R-:W-:Y:S07]  /*0470*/  BRA.U !UP2, `(.L_x_8) ;  /* 0x000000010a207547 */ /* 0x000fee000b800000 */
[----:B------:R-:W-:Y:S01]  /*0480*/  UISETP.NE.U32.AND UP2, UPT, UR6, URZ, UPT ;  /* 0x000000ff0600728c */ /* 0x000fe2000bf45070 */
[----:B-----5:R-:W-:Y:S01]  /*0490*/  FSETP.NEU.AND P0, PT, R81, RZ, PT ;  /* 0x000000ff5100720b */ /* 0x020fe20003f0d000 */
[----:B------:R-:W-:Y:S02]  /*04a0*/  USEL UR6, URZ, 0xffffffff, UP0 ;  /* 0xffffffffff067887 */ /* 0x000fe40008000000 */
[----:B------:R-:W-:-:S10]  /*04b0*/  UISETP.NE.AND.EX UP2, UPT, UR7, URZ, UPT, UP2 ;  /* 0x000000ff0700728c */ /* 0x000fd4000bf45320 */
[----:B------:R-:W-:Y:S01]  /*04c0*/  VOTEU.ANY UP1, P0 ;  /* 0x0000000000ff7886 */ /* 0x000fe20000020100 */
[----:B------:R-:W-:-:S04]  /*04d0*/  @!UP2 USEL UR6, URZ, 0xffffffff, UP1 ;  /* 0xffffffffff06a887 */ /* 0x000fc80008800000 */
[----:B------:R-:W-:-:S04]  /*04e0*/  ULOP3.LUT UR6, UR6, 0x1, URZ, 0xc0, !UPT ;  /* 0x0000000106067892 */ /* 0x000fc8000f8ec0ff */
[----:B------:R-:W-:-:S11]  /*04f0*/  UISETP.NE.U32.AND UP5, UPT, UR6, 0x1, UPT ;  /* 0x000000010600788c */ /* 0x000fd6000bfa5070 */
.L_x_8:
[----:B------:R-:W3:Y:S01]  /*0500*/  SHFL.IDX PT, R0, R169, RZ, 0x1f ;  /* 0x00001fffa9007589 */ /* 0x000ee200000e0000 */
[----:B------:R-:W-:-:S04]  /*0510*/  UISETP.NE.AND UP1, UPT, UR10, 0x2, UPT ;  /* 0x000000020a00788c */ /* 0x000fc8000bf25270 */
[----:B------:R-:W-:Y:S02]  /*0520*/  UISETP.EQ.AND UP2, UPT, UR5, URZ, !UP1 ;  /* 0x000000ff0500728c */ /* 0x000fe4000cf42270 */
[----:B------:R-:W-:-:S04]  /*0530*/  USEL UR7, URZ, 0x1, UP1 ;  /* 0x00000001ff077887 */ /* 0x000fc80008800000 */
[----:B------:R-:W-:Y:S02]  /*0540*/  PLOP3.LUT P5, PT, P1, PT, UP2, 0x80, 0x8 ;  /* 0x000000000008781c */ /* 0x000fe40000faf028 */
[----:B---3--:R-:W-:-:S13]  /*0550*/  ISETP.NE.AND P0, PT, R0, RZ, PT ;  /* 0x000000ff0000720c */ /* 0x008fda0003f05270 */
[----:B------:R-:W-:Y:S05]  /*0560*/  @P0 BRA `(.L_x_9) ;  /* 0x0000000000800947 */ /* 0x000fea0003800000 */
[----:B------:R-:W-:Y:S01]  /*0570*/  ELECT P0, URZ, PT ;  /* 0x0000000000ff782f */ /* 0x000fe20003800000 */
[----:B------:R-:W-:-:S12]  /*0580*/  BSSY.RECONVERGENT B0, `(.L_x_9) ;  /* 0x000001e000007945 */ /* 0x000fd80003800200 */
[----:B------:R-:W-:Y:S05]  /*0590*/  @!P0 BRA `(.L_x_10) ;  /* 0x0000000000708947 */ /* 0x000fea0003800000 */
[----:B------:R-:W-:Y:S01]  /*05a0*/  UMOV UR8, 0x400 ;  /* 0x0000040000087882 */ /* 0x000fe20000000000 */
[----:B------:R-:W-:Y:S01]  /*05b0*/  UMOV UR6, 0x1 ;  /* 0x0000000100067882 */ /* 0x000fe20000000000 */
[----:B------:R-:W-:Y:S02]  /*05c0*/  ULEA UR8, UR37, UR8, 0x18 ;  /* 0x0000000825087291 */ /* 0x000fe4000f8ec0ff */
[----:B------:R-:W-:-:S04]  /*05d0*/  UIADD3 UR12, UPT, UPT, -UR6, 0x100000, URZ ;  /* 0x00100000060c7890 */ /* 0x000fc8000fffe1ff */
[----:B------:R-:W-:Y:S02]  /*05e0*/  USHF.L.U32 UR13, UR12, 0xb, URZ ;  /* 0x0000000b0c0d7899 */ /* 0x000fe400080006ff */
[----:B------:R-:W-:Y:S01]  /*05f0*/  USHF.L.U32 UR12, UR12, 0x1, URZ ;  /* 0x000000010c0c7899 */ /* 0x000fe200080006ff */
[----:B------:R-:W3:Y:S11]  /*0600*/  FENCE.VIEW.ASYNC.S ;  /* 0x00000000000073c6 */ /* 0x000ef60000000000 */
[----:B---3--:R3:W4:Y:S01]  /*0610*/  SYNCS.EXCH.64 URZ, [UR8], UR12 ;  /* 0x0000000c08ff75b2 */ /* 0x0087220008000100 */
[----:B------:R3:W1:Y:S01]  /*0620*/  SYNCS.EXCH.64 URZ, [UR8+0x50], UR12 ;  /* 0x0000500c08ff75b2 */ /* 0x0006620008000100 */
        /* <DEDUP_REMOVED lines=17> */
[----:B------:R3:W1:Y:S02]  /*0740*/  SYNCS.EXCH.64 URZ, [UR8+0x98], UR12 ;  /* 0x0000980c08ff75b2 */ /* 0x0006640008000100 */
[----:B---3--:R-:W-:Y:S01]  /*0750*/  NOP ;  /* 0x0000000000007918 */ /* 0x008fe20000000000 */
.L_x_10:
[----:B------:R-:W-:Y:S05]  /*0760*/  BSYNC.RECONVERGENT B0 ;  /* 0x0000000000007941 */ /* 0x000fea0003800200 */
.L_x_9:
[----:B------:R-:W3:Y:S01]  /*0770*/  SHFL.IDX PT, R0, R169, RZ, 0x1f ;  /* 0x00001fffa9007589 */ /* 0x000ee200000e0000 */
[----:B------:R-:W-:Y:S01]  /*0780*/  NOP ;  /* 0x0000000000007918 */ /* 0x000fe20000000000 */
[----:B---3--:R-:W-:-:S13]  /*0790*/  ISETP.NE.AND P0, PT, R0, 0x1, PT ;  /* 0x000000010000780c */ /* 0x008fda0003f05270 */
[----:B------:R-:W-:Y:S05]  /*07a0*/  @P0 BRA `(.L_x_11) ;  /* 0x00000000003c0947 */ /* 0x000fea0003800000 */
[----:B------:R-:W-:Y:S01]  /*07b0*/  UMOV UR9, 0x400 ;  /* 0x0000040000097882 */ /* 0x000fe20000000000 */
[----:B------:R-:W-:Y:S01]  /*07c0*/  UMOV UR8, 0x20 ;  /* 0x0000002000087882 */ /* 0x000fe20000000000 */
[----:B------:R-:W-:Y:S01]  /*07d0*/  UMOV UR6, 0x80 ;  /* 0x0000008000067882 */ /* 0x000fe20000000000 */
[----:B------:R-:W-:Y:S02]  /*07e0*/  ULEA UR9, UR37, UR9, 0x18 ;  /* 0x0000000925097291 */ /* 0x000fe4000f8ec0ff */
[----:B------:R-:W-:-:S04]  /*07f0*/  UIADD3 UR12, UPT, UPT, -UR8, 0x100000, URZ ;  /* 0x00100000080c7890 */ /* 0x000fc8000fffe1ff */
[----:B------:R-:W-:Y:S02]  /*0800*/  USHF.L.U32 UR13, UR12, 0xb, URZ ;  /* 0x0000000b0c0d7899 */ /* 0x000fe400080006ff */
[----:B------:R-:W-:Y:S02]  /*0810*/  USHF.L.U32 UR12, UR12, 0x1, URZ ;  /* 0x000000010c0c7899 */ /* 0x000fe400080006ff */
[----:B------:R-:W-:-:S04]  /*0820*/  UIADD3 UR14, UPT, UPT, -UR6, 0x100000, URZ ;  /* 0x00100000060e7890 */ /* 0x000fc8000fffe1ff */
[----:B------:R-:W-:Y:S02]  /*0830*/  USHF.L.U32 UR15, UR14, 0xb, URZ ;  /* 0x0000000b0e0f7899 */ /* 0x000fe400080006ff */
[----:B------:R-:W-:Y:S01]  /*0840*/  USHF.L.U32 UR14, UR14, 0x1, URZ ;  /* 0x000000010e0e7899 */ /* 0x000fe200080006ff */
[----:B------:R-:W-:Y:S01]  /*0850*/  ELECT P0, URZ, PT ;  /* 0x0000000000ff782f */ /* 0x000fe20003800000 */
[----:B------:R-:W3:Y:S02]  /*0860*/  FENCE.VIEW.ASYNC.S ;  /* 0x00000000000073c6 */ /* 0x000ee40000000000 */
[----:B---3--:R3:W1:Y:S08]  /*0870*/  SYNCS.EXCH.64 URZ, [UR9+0xa0], UR12 ;  /* 0x0000a00c09ff75b2 */ /* 0x0086700008000100 */
[----:B------:R3:W1:Y:S01]  /*0880*/  SYNCS.EXCH.64 URZ, [UR9+0xa8], UR14 ;  /* 0x0000a80e09ff75b2 */ /* 0x0006620008000100 */
[----:B------:R-:W-:Y:S01]  /*0890*/  NOP ;  /* 0x0000000000007918 */ /* 0x000fe20000000000 */
.L_x_11:
[----:B------:R-:W2:Y:S01]  /*08a0*/  SHFL.IDX PT, R0, R169, RZ, 0x1f ;  /* 0x00001fffa9007589 */ /* 0x000ea200000e0000 */
[----:B------:R-:W-:Y:S01]  /*08b0*/  NOP ;  /* 0x0000000000007918 */ /* 0x000fe20000000000 */
[----:B--2---:R-:W-:-:S13]  /*08c0*/  ISETP.NE.AND P0, PT, R0, 0x3, PT ;  /* 0x000000030000780c */ /* 0x004fda0003f05270 */
[----:B------:R-:W-:Y:S05]  /*08d0*/  @P0 BRA `(.L_x_12) ;  /* 0x00000000002c0947 */ /* 0x000fea0003800000 */
[----:B------:R-:W-:Y:S01]  /*08e0*/  UMOV UR8, 0x400 ;  /* 0x0000040000087882 */ /* 0x000fe20000000000 */
[----:B------:R-:W-:Y:S01]  /*08f0*/  UMOV UR6, 0x20 ;  /* 0x0000002000067882 */ /* 0x000fe20000000000 */
[----:B------:R-:W-:Y:S02]  /*0900*/  ULEA UR8, UR37, UR8, 0x18 ;  /* 0x0000000825087291 */ /* 0x000fe4000f8ec0ff */
[----:B---3--:R-:W-:-:S04]  /*0910*/  UIADD3 UR12, UPT, UPT, -UR6, 0x100000, URZ ;  /* 0x00100000060c7890 */ /* 0x008fc8000fffe1ff */
[----:B------:R-:W-:Y:S02]  /*0920*/  USHF.L.U32 UR13, UR12, 0xb, URZ ;  /* 0x0000000b0c0d7899 */ /* 0x000fe400080006ff */
[----:B------:R-:W-:Y:S01]  /*0930*/  USHF.L.U32 UR12, UR12, 0x1, URZ ;  /* 0x000000010c0c7899 */ /* 0x000fe200080006ff */
[----:B------:R-:W-:Y:S01]  /*0940*/  ELECT P0, URZ, PT ;  /* 0x0000000000ff782f */ /* 0x000fe20003800000 */
[----:B------:R-:W2:Y:S10]  /*0950*/  FENCE.VIEW.ASYNC.S ;  /* 0x00000000000073c6 */ /* 0x000eb40000000000 */
[----:B--2---:R2:W3:Y:S01]  /*0960*/  SYNCS.EXCH.64 URZ, [UR8+0xb0], UR12 ;  /* 0x0000b00c08ff75b2 */ /* 0x0044e20008000100 */
[----:B------:R2:W1:Y:S01]  /*0970*/  SYNCS.EXCH.64 URZ, [UR8+0xb8], UR12 ;  /* 0x0000b80c08ff75b2 */ /* 0x0004620008000100 */
[----:B------:R-:W-:Y:S01]  /*0980*/  NOP ;  /* 0x0000000000007918 */ /* 0x000fe20000000000 */
.L_x_12:
[----:B------:R-:W4:Y:S01]  /*0990*/  SHFL.IDX PT, R0, R169, RZ, 0x1f ;  /* 0x00001fffa9007589 */ /* 0x000f2200000e0000 */
[----:B------:R-:W-:Y:S01]  /*09a0*/  NOP ;  /* 0x0000000000007918 */ /* 0x000fe20000000000 */
[----:B----4-:R-:W-:-:S13]  /*09b0*/  ISETP.NE.AND P0, PT, R0, 0x4, PT ;  /* 0x000000040000780c */ /* 0x010fda0003f05270 */
[----:B------:R-:W-:Y:S05]  /*09c0*/  @P0 BRA `(.L_x_13) ;  /* 0x0000000000480947 */ /* 0x000fea0003800000 */
[----:B---3--:R-:W-:Y:S01]  /*09d0*/  UMOV UR9, 0x1e0 ;  /* 0x000001e000097882 */ /* 0x008fe20000000000 */
[----:B--2---:R-:W-:Y:S01]  /*09e0*/  UMOV UR8, 0x400 ;  /* 0x0000040000087882 */ /* 0x004fe20000000000 */
[----:B------:R-:W-:Y:S01]  /*09f0*/  USEL UR9, UR9, 0x1a0, UP5 ;  /* 0x000001a009097887 */ /* 0x000fe2000a800000 */
        /* <DEDUP_REMOVED lines=9> */
[----:B------:R-:W2:Y:S02]  /*0a90*/  FENCE.VIEW.ASYNC.S ;  /* 0x00000000000073c6 */ /* 0x000ea40000000000 */
[----:B--2---:R4:W2:Y:S08]  /*0aa0*/  SYNCS.EXCH.64 URZ, [UR8+0xc0], UR12 ;  /* 0x0000c00c08ff75b2 */ /* 0x0048b00008000100 */
[----:B------:R4:W3:Y:S01]  /*0ab0*/  SYNCS.EXCH.64 URZ, [UR8+0xd0], UR14 ;  /* 0x0000d00e08ff75b2 */ /* 0x0008e20008000100 */
[----:B------:R4:W1:Y:S01]  /*0ac0*/  SYNCS.EXCH.64 URZ, [UR8+0xc8], UR12 ;  /* 0x0000c80c08ff75b2 */ /* 0x0008620008000100 */
[----:B------:R4:W1:Y:S02]  /*0ad0*/  SYNCS.EXCH.64 URZ, [UR8+0xd8], UR14 ;  /* 0x0000d80e08ff75b2 */ /* 0x0008640008000100 */
[----:B----4-:R-:W-:Y:S01]  /*0ae0*/  NOP ;  /* 0x0000000000007918 */ /* 0x010fe20000000000 */
.L_x_13:
[----:B------:R-:W4:Y:S01]  /*0af0*/  SHFL.IDX PT, R0, R169, RZ, 0x1f ;  /* 0x00001fffa9007589 */ /* 0x000f2200000e0000 */
[----:B------:R-:W-:Y:S01]  /*0b00*/  NOP ;  /* 0x0000000000007918 */ /* 0x000fe20000000000 */
[----:B----4-:R-:W-:-:S13]  /*0b10*/  ISETP.NE.AND P0, PT, R0, 0x5, PT ;  /* 0x000000050000780c */ /* 0x010fda0003f05270 */
[----:B------:R-:W-:Y:S05]  /*0b20*/  @P0 BRA `(.L_x_14) ;  /* 0x0000000000540947 */ /* 0x000fea0003800000 */
[----:B---3--:R-:W-:Y:S01]  /*0b30*/  UMOV UR9, 0x400 ;  /* 0x0000040000097882 */ /* 0x008fe20000000000 */
[----:B--2---:R-:W-:Y:S01]  /*0b40*/  UMOV UR8, 0x1 ;  /* 0x0000000100087882 */ /* 0x004fe20000000000 */
        /* <DEDUP_REMOVED lines=13> */
[----:B------:R4:W1:Y:S01]  /*0c20*/  SYNCS.EXCH.64 URZ, [UR9+0x108], UR14 ;  /* 0x0001080e09ff75b2 */ /* 0x0008620008000100 */
[----:B------:R4:W1:Y:S01]  /*0c30*/  SYNCS.EXCH.64 URZ, [UR9+0xf0], UR12 ;  /* 0x0000f00c09ff75b2 */ /* 0x0008620008000100 */
[----:B------:R4:W1:Y:S01]  /*0c40*/  SYNCS.EXCH.64 URZ, [UR9+0x110], UR14 ;  /* 0x0001100e09ff75b2 */ /* 0x0008620008000100 */
[----:B------:R4:W1:Y:S01]  /*0c50*/  SYNCS.EXCH.64 URZ, [UR9+0xf8], UR12 ;  /* 0x0000f80c09ff75b2 */ /* 0x0008620008000100 */
[----:B------:R4:W1:Y:S02]  /*0c60*/  SYNCS.EXCH.64 URZ, [UR9+0x118], UR14 ;  /* 0x0001180e09ff75b2 */ /* 0x0008640008000100 */
[----:B----4-:R-:W-:Y:S01]  /*0c70*/  NOP ;  /* 0x0000000000007918 */ /* 0x010fe20000000000 */
.L_x_14:
[----:B------:R-:W4:Y:S01]  /*0c80*/  SHFL.IDX PT, R0, R169, RZ, 0x1f ;  /* 0x00001fffa9007589 */ /* 0x000f2200000e0000 */
[----:B------:R-:W-:Y:S01]  /*0c90*/  ISETP.NE.OR P1, PT, RZ, UR10, !P1 ;  /* 0x0000000aff007c0c */ /* 0x000fe2000cf25670 */
[----:B------:R-:W-:Y:S01]  /*0ca0*/  NOP ;  /* 0x0000000000007918 */ /* 0x000fe20000000000 */
[----:B----4-:R-:W-:-:S13]  /*0cb0*/  ISETP.NE.AND P0, PT, R0, 0x3, PT ;  /* 0x000000030000780c */ /* 0x010fda0003f05270 */
[----:B------:R-:W-:Y:S05]  /*0cc0*/  @P0 BRA `(.L_x_15) ;  /* 0x0000000000340947 */ /* 0x000fea0003800000 */
[----:B--2---:R-:W-:Y:S01]  /*0cd0*/  UMOV UR8, 0x400 ;  /* 0x0000040000087882 */ /* 0x004fe20000000000 */
[----:B------:R-:W-:Y:S01]  /*0ce0*/  UMOV UR6, 0x20 ;  /* 0x0000002000067882 */ /* 0x000fe20000000000 */
[----:B------:R-:W-:Y:S02]  /*0cf0*/  ULEA UR8, UR37, UR8, 0x18 ;  /* 0x0000000825087291 */ /* 0x000fe4000f8ec0ff */
[----:B---3--:R-:W-:-:S04]  /*0d00*/  UIADD3 UR12, UPT, UPT, -UR6, 0x100000, URZ ;  /* 0x00100000060c7890 */ /* 0x008fc8000fffe1ff */
[----:B------:R-:W-:Y:S02]  /*0d10*/  USHF.L.U32 UR13, UR12, 0xb, URZ ;  /* 0x0000000b0c0d7899 */ /* 0x000fe400080006ff */
[----:B------:R-:W-:Y:S01]  /*0d20*/  USHF.L.U32 UR12, UR12, 0x1, URZ ;  /* 0x000000010c0c7899 */ /* 0x000fe200080006ff */
[----:B------:R-:W-:Y:S01]  /*0d30*/  ELECT P0, URZ, PT ;  /* 0x0000000000ff782f */ /* 0x000fe20003800000 */
[----:B------:R-:W2:Y:S10]  /*0d40*/  FENCE.VIEW.ASYNC.S ;  /* 0x00000000000073c6 */ /* 0x000eb40000000000 */
[----:B--2---:R4:W2:Y:S01]  /*0d50*/  SYNCS.EXCH.64 URZ, [UR8+0x120], UR12 ;  /* 0x0001200c08ff75b2 */ /* 0x0048a20008000100 */
[----:B------:R4:W3:Y:S01]  /*0d60*/  SYNCS.EXCH.64 URZ, [UR8+0x130], UR12 ;  /* 0x0001300c08ff75b2 */ /* 0x0008e20008000100 */
[----:B------:R4:W1:Y:S01]  /*0d70*/  SYNCS.EXCH.64 URZ, [UR8+0x128], UR12 ;  /* 0x0001280c08ff75b2 */ /* 0x0008620008000100 */
[----:B------:R4:W1:Y:S02]  /*0d80*/  SYNCS.EXCH.64 URZ, [UR8+0x138], UR12 ;  /* 0x0001380c08ff75b2 */ /* 0x0008640008000100 */
[----:B----4-:R-:W-:Y:S01]  /*0d90*/  NOP ;  /* 0x0000000000007918 */ /* 0x010fe20000000000 */
.L_x_15:
[----:B------:R-:W-:Y:S01]  /*0da0*/  VOTEU.ALL UP1, P1 ;  /* 0x0000000000ff7886 */ /* 0x000fe20000820000 */
[----:B--2---:R-:W2:Y:S01]  /*0db0*/  LDCU UR8, c[0x0][0x36c] ;  /* 0x00006d80ff0877ac */ /* 0x004ea20008000800 */
[----:B------:R-:W-:Y:S01]  /*0dc0*/  NOP ;  /* 0x0000000000007918 */ /* 0x000fe20000000000 */
[----:B------:R-:W-:Y:S01]  /*0dd0*/  LOP3.LUT R10, R166, 0x1f, RZ, 0xc0, !PT ;  /* 0x0000001fa60a7812 */ /* 0x000fe200078ec0ff */
[----:B---3--:R-:W-:Y:S01]  /*0de0*/  UMOV UR12, 0x20 ;  /* 0x00000020000c7882 */ /* 0x008fe20000000000 */
[----:B------:R-:W-:Y:S01]  /*0df0*/  @!UP1 UMOV UR6, 0x400 ;  /* 0x0000040000069882 */ /* 0x000fe20000000000 */
[----:B------:R-:W-:-:S04]  /*0e00*/  @!UP1 UIADD3 UR12, UPT, UPT, -UR12, 0x100000, URZ ;  /* 0x001000000c0c9890 */ /* 0x000fc8000fffe1ff */
[----:B------:R-:W-:Y:S02]  /*0e10*/  @!UP1 USHF.L.U32 UR13, UR12, 0xb, URZ ;  /* 0x0000000b0c0d9899 */ /* 0x000fe400080006ff */
[----:B------:R-:W-:Y:S02]  /*0e20*/  @!UP1 USHF.L.U32 UR12, UR12, 0x1, URZ ;  /* 0x000000010c0c9899 */ /* 0x000fe400080006ff */
[----:B------:R-:W-:Y:S01]  /*0e30*/  @!UP1 ULEA UR6, UR37, UR6, 0x18 ;  /* 0x0000000625069291 */ /* 0x000fe2000f8ec0ff */
[----:B------:R-:W-:Y:S01]  /*0e40*/  VOTEU.ALL UP1, P1 ;  /* 0x0000000000ff7886 */ /* 0x000fe20000820000 */
[----:B------:R-:W-:Y:S01]  /*0e50*/  UISETP.NE.AND UP4, UPT, UR10, URZ, UPT ;  /* 0x000000ff0a00728c */ /* 0x000fe2000bf85270 */
[----:B------:R-:W3:Y:S09]  /*0e60*/  FENCE.VIEW.ASYNC.S ;  /* 0x00000000000073c6 */ /* 0x000ef20000000000 */
[----:B---3--:R3:W4:Y:S01]  /*0e70*/  @!UP1 SYNCS.EXCH.64 URZ, [UR6+0x140], UR12 ;  /* 0x0001400c06ff95b2 */ /* 0x0087220008000100 */
[----:B--2---:R-:W-:-:S09]  /*0e80*/  UISETP.EQ.U32.AND UP1, UPT, UR8, 0x1, UPT ;  /* 0x000000010800788c */ /* 0x004fd2000bf22070 */
[----:B------:R-:W-:Y:S05]  /*0e90*/  BRA.U !UP1, `(.L_x_16) ;  /* 0x0000000109087547 */ /* 0x000fea000b800000 */
[----:B-1--4-:R-:W-:Y:S01]  /*0ea0*/  UCGABAR_ARV ;  /* 0x00000000000079c7 */ /* 0x012fe20008000000 */
[----:B------:R-:W-:Y:S05]  /*0eb0*/  BRA `(.L_x_17) ;  /* 0x0000000000047947 */ /* 0x000fea0003800000 */
.L_x_16:
[----:B-1--4-:R-:W-:Y:S01]  /*0ec0*/  NOP ;  /* 0x0000000000007918 */ /* 0x012fe20000000000 */
.L_x_17:
[----:B------:R-:W1:Y:S01]  /*0ed0*/  S2R R164, SR_CTAID.Y ;  /* 0x0000000000a47919 */ /* 0x000e620000002600 */
[----:B------:R-:W-:-:S05]  /*0ee0*/  CS2R.32 R155, SR_CgaSize ;  /* 0x00000000009b7805 */ /* 0x000fca0000008a00 */
[----:B------:R-:W-:-:S05]  /*0ef0*/  IMAD R155, R155, -0xa0, RZ ;  /* 0xffffff609b9b7824 */ /* 0x000fca00078e02ff */
[----:B---3--:R-:W-:-:S14]  /*0f00*/  R2UR UR6, R155 ;  /* 0x000000009b0672ca */ /* 0x008fdc00000e0000 */
[----:B------:R-:W2:Y:S01]  /*0f10*/  LDCU UR6, c[0x0][UR6+0x2b4] ;  /* 0x00005680060677ac */ /* 0x000ea20008000800 */
[----:B------:R-:W-:-:S05]  /*0f20*/  CS2R.32 R0, SR_CgaSize ;  /* 0x0000000000007805 */ /* 0x000fca0000008a00 */
[----:B------:R-:W-:-:S06]  /*0f30*/  IMAD R0, R0, -0xa0, RZ ;  /* 0xffffff6000007824 */ /* 0x000fcc00078e02ff */
[----:B------:R-:W3:Y:S01]  /*0f40*/  LDC R0, c[0x0][R0+0x2a4] ;  /* 0x0000a90000007b82 */ /* 0x000ee20000000800 */
[----:B------:R-:W-:Y:S01]  /*0f50*/  PRMT R8, RZ, 0x7610, R8 ;  /* 0x00007610ff087816 */ /* 0x000fe20000000008 */
[----:B------:R-:W4:Y:S01]  /*0f60*/  S2R R11, SR_CTAID.X ;  /* 0x00000000000b7919 */ /* 0x000f220000002500 */
[----:B------:R-:W-:-:S05]  /*0f70*/  CS2R.32 R155, SR_CgaSize ;  /* 0x00000000009b7805 */ /* 0x000fca0000008a00 */
[----:B------:R-:W-:-:S05]  /*0f80*/  IMAD R155, R155, -0xa0, RZ ;  /* 0xffffff609b9b7824 */ /* 0x000fca00078e02ff */
[----:B------:R-:W-:-:S14]  /*0f90*/  R2UR UR8, R155 ;  /* 0x000000009b0872ca */ /* 0x000fdc00000e0000 */
[----:B------:R-:W3:Y:S01]  /*0fa0*/  LDCU UR8, c[0x0][UR8+0x2b0] ;  /* 0x00005600080877ac */ /* 0x000ee20008000800 */
[----:B------:R-:W-:Y:S01]  /*0fb0*/  UISETP.NE.AND UP2, UPT, UR10, 0x2, UPT ;  /* 0x000000020a00788c */ /* 0x000fe2000bf45270 */
[----:B------:R-:W2:Y:S01]  /*0fc0*/  LDC R9, c[0x0][0xb24] ;  /* 0x0002c900ff097b82 */ /* 0x000ea20000000800 */
[----:B------:R-:W-:-:S05]  /*0fd0*/  CS2R.32 R2, SR_CgaSize ;  /* 0x0000000000027805 */ /* 0x000fca0000008a00 */
[----:B------:R-:W-:-:S06]  /*0fe0*/  IMAD R2, R2, -0xa0, RZ ;  /* 0xffffff6002027824 */ /* 0x000fcc00078e02ff */
[----:B------:R-:W3:Y:S08]  /*0ff0*/  LDC R2, c[0x0][R2+0x2a0] ;  /* 0x0000a80002027b82 */ /* 0x000ef00000000800 */
[----:B------:R-:W3:Y:S01]  /*1000*/  LDC R72, c[0x0][0xb24] ;  /* 0x0002c900ff487b82 */ /* 0x000ee20000000800 */
[----:B-1----:R-:W-:-:S07]  /*1010*/  I2FP.F32.U32 R3, R164 ;  /* 0x000000a400037245 */ /* 0x002fce0000201000 */
[----:B------:R-:W1:Y:S01]  /*1020*/  S2UR UR36, SR_CTAID.Z ;  /* 0x00000000002479c3 */ /* 0x000e620000002700 */
[----:B--2---:R-:W-:Y:S01]  /*1030*/  ISETP.GE.AND P0, PT, R9, 0x1, PT ;  /* 0x000000010900780c */ /* 0x004fe20003f06270 */
[----:B----4-:R-:W-:Y:S01]  /*1040*/  IMAD.MOV.U32 R155, RZ, RZ, R11 ;  /* 0x000000ffff9b7224 */ /* 0x010fe200078e000b */
[----:B------:R-:W-:Y:S01]  /*1050*/  I2FP.F32.U32 R4, R11 ;  /* 0x0000000b00047245 */ /* 0x000fe20000201000 */
[----:B------:R-:W-:Y:S01]  /*1060*/  FMUL R3, R3, UR6 ;  /* 0x0000000603037c20 */ /* 0x000fe20008400000 */
[----:B------:R-:W2:Y:S03]  /*1070*/  LDCU UR6, c[0x0][0xb30] ;  /* 0x00016600ff0677ac */ /* 0x000ea60008000800 */
[----:B---3--:R-:W-:Y:S01]  /*1080*/  FMUL R4, R4, UR8 ;  /* 0x0000000804047c20 */ /* 0x008fe20008400000 */
[----:B------:R-:W3:Y:S08]  /*1090*/  F2I.U32.TRUNC.NTZ R143, R3 ;  /* 0x00000003008f7305 */ /* 0x000ef0000020f000 */
[----:B------:R-:W4:Y:S01]  /*10a0*/  F2I.U32.TRUNC.NTZ R154, R4 ;  /* 0x00000004009a7305 */ /* 0x000f22000020f000 */
[----:B--2---:R-:W-:Y:S01]  /*10b0*/  UISETP.NE.AND UP3, UPT, UR6, 0x1, UPT ;  /* 0x000000010600788c */ /* 0x004fe2000bf65270 */
[----:B---3--:R-:W-:-:S05]  /*10c0*/  IADD3 R143, PT, PT, -R143, RZ, RZ ;  /* 0x000000ff8f8f7210 */ /* 0x008fca0007ffe1ff */
[----:B------:R-:W-:Y:S01]  /*10d0*/  IMAD R143, R0, R143, R164 ;  /* 0x0000008f008f7224 */ /* 0x000fe200078e02a4 */
[----:B------:R-:W-:Y:S01]  /*10e0*/  PRMT R0, RZ, 0x7610, R0 ;  /* 0x00007610ff007816 */ /* 0x000fe20000000000 */
[----:B----4-:R-:W-:-:S04]  /*10f0*/  IMAD.MOV R154, RZ, RZ, -R154 ;  /* 0x000000ffff9a7224 */ /* 0x010fc800078e0a9a */
[----:B------:R-:W-:Y:S01]  /*1100*/  IMAD R154, R2, R154, R11 ;  /* 0x0000009a029a7224 */ /* 0x000fe200078e020b */
[----:B-1----:R-:W-:Y:S06]  /*1110*/  BRA.U UP4, `(.L_x_18) ;  /* 0x0000000104247547 */ /* 0x002fec000b800000 */
[----:B------:R-:W-:Y:S01]  /*1120*/  ISETP.NE.AND P1, PT, R143, RZ, PT ;  /* 0x000000ff8f00720c */ /* 0x000fe20003f25270 */
[----:B------:R-:W-:Y:S01]  /*1130*/  IMAD.MOV.U32 R0, RZ, RZ, 0x3 ;  /* 0x00000003ff007424 */ /* 0x000fe200078e00ff */
[C---:B------:R-:W-:Y:S02]  /*1140*/  LOP3.LUT R3, R154.reuse, 0xfffffffe, RZ, 0xc0, !PT ;  /* 0xfffffffe9a037812 */ /* 0x040fe400078ec0ff */
[----:B------:R-:W-:Y:S02]  /*1150*/  ISETP.LT.U32.OR P1, PT, R154, 0x2, !P1 ;  /* 0x000000029a00780c */ /* 0x000fe40004f21470 */
[----:B------:R-:W-:Y:S02]  /*1160*/  SHF.L.U32 R0, R0, R3, RZ ;  /* 0x0000000300007219 */ /* 0x000fe400000006ff */
[----:B------:R-:W-:Y:S02]  /*1170*/  SEL R5, RZ, 0x1, !P1 ;  /* 0x00000001ff057807 */ /* 0x000fe40004800000 */
[----:B------:R-:W-:-:S05]  /*1180*/  SEL R2, RZ, 0x2, !P1 ;  /* 0x00000002ff027807 */ /* 0x000fca0004800000 */
[----:B------:R-:W-:-:S05]  /*1190*/  IMAD.IADD R2, R5, 0x1, R2 ;  /* 0x0000000105027824 */ /* 0x000fca00078e0202 */
[----:B------:R-:W-:Y:S02]  /*11a0*/  PRMT R8, R2, 0x7610, R8 ;  /* 0x0000761002087816 */ /* 0x000fe40000000008 */
.L_x_18:
[----:B------:R-:W-:Y:S05]  /*11b0*/  @!P0 BRA `(.L_x_19) ;  /* 0x0000000000b88947 */ /* 0x000fea0003800000 */
[----:B------:R-:W1:Y:S01]  /*11c0*/  LDC.64 R4, c[0x0][0xb18] ;  /* 0x0002c600ff047b82 */ /* 0x000e620000000a00 */
[----:B------:R-:W-:-:S07]  /*11d0*/  ISETP.NE.AND P0, PT, R9, 0x1, PT ;  /* 0x000000010900780c */ /* 0x000fce0003f05270 */
[----:B------:R-:W2:Y:S08]  /*11e0*/  LDC R14, c[0x0][0xb0c] ;  /* 0x0002c300ff0e7b82 */ /* 0x000eb00000000800 */
[----:B------:R-:W3:Y:S08]  /*11f0*/  LDC R13, c[0x0][0x370] ;  /* 0x0000dc00ff0d7b82 */ /* 0x000ef00000000800 */
[----:B------:R-:W4:Y:S01]  /*1200*/  LDC R16, c[0x0][0x374] ;  /* 0x0000dd00ff107b82 */ /* 0x000f220000000800 */
[----:B-1----:R-:W-:-:S07]  /*1210*/  ISETP.NE.AND P1, PT, R4, 0x1, PT ;  /* 0x000000010400780c */ /* 0x002fce0003f25270 */
[----:B------:R-:W3:Y:S01]  /*1220*/  LDC.64 R6, c[0x0][0xb10] ;  /* 0x0002c400ff067b82 */ /* 0x000ee20000000a00 */
[----:B--2---:R-:W-:-:S07]  /*1230*/  ISETP.NE.AND P2, PT, R14, 0x1, PT ;  /* 0x000000010e00780c */ /* 0x004fce0003f45270 */
[----:B------:R-:W1:Y:S08]  /*1240*/  LDC R12, c[0x0][0xb20] ;  /* 0x0002c800ff0c7b82 */ /* 0x000e700000000800 */
[----:B------:R-:W2:Y:S01]  /*1250*/  LDC.64 R2, c[0x0][0xb28] ;  /* 0x0002ca00ff027b82 */ /* 0x000ea20000000a00 */
[----:B----4-:R-:W-:-:S04]  /*1260*/  IMAD.HI.U32 R15, R16, R5, RZ ;  /* 0x00000005100f7227 */ /* 0x010fc800078e00ff */
[----:B------:R-:W-:-:S04]  /*1270*/  IMAD.HI.U32 R5, R164, R5, RZ ;  /* 0x00000005a4057227 */ /* 0x000fc800078e00ff */
[----:B---3--:R-:W-:-:S04]  /*1280*/  IMAD.HI.U32 R18, R13, R6, RZ ;  /* 0x000000060d127227 */ /* 0x008fc800078e00ff */
[C---:B------:R-:W-:Y:S01]  /*1290*/  IMAD.HI.U32 R20, R11.reuse, R6, RZ ;  /* 0x000000060b147227 */ /* 0x040fe200078e00ff */
[-C--:B------:R-:W-:Y:S02]  /*12a0*/  @P2 SHF.R.U32.HI R13, RZ, R7.reuse, R18 ;  /* 0x00000007ff0d2219 */ /* 0x080fe40000011612 */
[-C--:B-1----:R-:W-:Y:S02]  /*12b0*/  @P1 SHF.R.U32.HI R16, RZ, R12.reuse, R15 ;  /* 0x0000000cff101219 */ /* 0x082fe4000001160f */
[----:B------:R-:W-:Y:S02]  /*12c0*/  SHF.R.U32.HI R5, RZ, R12, R5 ;  /* 0x0000000cff057219 */ /* 0x000fe40000011605 */
[----:B------:R-:W-:Y:S02]  /*12d0*/  SHF.R.U32.HI R20, RZ, R7, R20 ;  /* 0x00000007ff147219 */ /* 0x000fe40000011614 */
[----:B------:R-:W-:Y:S01]  /*12e0*/  SEL R5, R164, R5, !P1 ;  /* 0x00000005a4057207 */ /* 0x000fe20004800000 */
[----:B--2---:R-:W-:Y:S01]  /*12f0*/  IMAD.HI.U32 R18, R16, R2, RZ ;  /* 0x0000000210127227 */ /* 0x004fe200078e00ff */
[----:B------:R-:W-:-:S02]  /*1300*/  SEL R155, R11, R20, !P2 ;  /* 0x000000140b9b7207 */ /* 0x000fc40005000000 */
[----:B------:R-:W-:Y:S01]  /*1310*/  IADD3 R7, PT, PT, -R5, RZ, RZ ;  /* 0x000000ff05077210 */ /* 0x000fe20007ffe1ff */
[----:B------:R-:W-:Y:S01]  /*1320*/  IMAD.HI.U32 R6, R13, R2, RZ ;  /* 0x000000020d067227 */ /* 0x000fe200078e00ff */
[----:B------:R-:W-:-:S03]  /*1330*/  @P0 SHF.R.U32.HI R16, RZ, R3, R18 ;  /* 0x00000003ff100219 */ /* 0x000fc60000011612 */
[----:B------:R-:W-:Y:S01]  /*1340*/  IMAD R7, R4, R7, R164 ;  /* 0x0000000704077224 */ /* 0x000fe200078e02a4 */
[----:B------:R-:W-:Y:S01]  /*1350*/  @P0 SHF.R.U32.HI R13, RZ, R3, R6 ;  /* 0x00000003ff0d0219 */ /* 0x000fe20000011606 */
[----:B------:R-:W-:-:S04]  /*1360*/  IMAD R16, R16, R9, RZ ;  /* 0x0000000910107224 */ /* 0x000fc800078e02ff */
[----:B------:R-:W-:Y:S01]  /*1370*/  IMAD R6, R13, R9, RZ ;  /* 0x000000090d067224 */ /* 0x000fe200078e02ff */
[----:B------:R-:W-:-:S04]  /*1380*/  ISETP.GE.AND P1, PT, R5, R16, PT ;  /* 0x000000100500720c */ /* 0x000fc80003f26270 */
[----:B------:R-:W-:Y:S01]  /*1390*/  ISETP.GE.OR P1, PT, R155, R6, P1 ;  /* 0x000000069b00720c */ /* 0x000fe20000f26670 */
[----:B------:R-:W-:-:S05]  /*13a0*/  IMAD.HI.U32 R6, R5, R2, RZ ;  /* 0x0000000205067227 */ /* 0x000fca00078e00ff */
[----:B------:R-:W-:-:S04]  /*13b0*/  SHF.R.U32.HI R6, RZ, R3, R6 ;  /* 0x00000003ff067219 */ /* 0x000fc80000011606 */
[----:B------:R-:W-:-:S03]  /*13c0*/  SEL R6, R5, R6, !P0 ;  /* 0x0000000605067207 */ /* 0x000fc60004000000 */
[----:B------:R-:W-:Y:S01]  /*13d0*/  @!P1 IMAD.HI.U32 R12, R155, R2, RZ ;  /* 0x000000029b0c9227 */ /* 0x000fe200078e00ff */
[----:B------:R-:W-:-:S04]  /*13e0*/  IADD3 R2, PT, PT, -R6, RZ, RZ ;  /* 0x000000ff06027210 */ /* 0x000fc80007ffe1ff */
[----:B------:R-:W-:Y:S01]  /*13f0*/  @!P1 SHF.R.U32.HI R12, RZ, R3, R12 ;  /* 0x00000003ff0c9219 */ /* 0x000fe2000001160c */
[----:B------:R-:W-:-:S03]  /*1400*/  IMAD R2, R9, R2, R5 ;  /* 0x0000000209027224 */ /* 0x000fc600078e0205 */
[----:B------:R-:W-:-:S05]  /*1410*/  @!P1 SEL R3, R155, R12, !P0 ;  /* 0x0000000c9b039207 */ /* 0x000fca0004000000 */
[--C-:B------:R-:W-:Y:S02]  /*1420*/  @!P1 IMAD.IADD R6, R6, 0x1, -R3.reuse ;  /* 0x0000000106069824 */ /* 0x100fe400078e0a03 */
[----:B------:R-:W-:Y:S01]  /*1430*/  @!P1 IMAD R3, R2, R13, R3 ;  /* 0x0000000d02039224 */ /* 0x000fe200078e0203 */
[----:B------:R-:W-:Y:S01]  /*1440*/  IADD3 R2, PT, PT, -R155, RZ, RZ ;  /* 0x000000ff9b027210 */ /* 0x000fe20007ffe1ff */
[----:B------:R-:W-:Y:S02]  /*1450*/  @!P1 IMAD R5, R6, R9, R155 ;  /* 0x0000000906059224 */ /* 0x000fe400078e029b */
[----:B------:R-:W-:Y:S02]  /*1460*/  @!P1 IMAD.MOV.U32 R155, RZ, RZ, R3 ;  /* 0x000000ffff9b9224 */ /* 0x000fe400078e0003 */
[----:B------:R-:W-:Y:S02]  /*1470*/  IMAD R2, R14, R2, R11 ;  /* 0x000000020e027224 */ /* 0x000fe400078e020b */
[----:B------:R-:W-:-:S02]  /*1480*/  IMAD R164, R5, R4, R7 ;  /* 0x0000000405a47224 */ /* 0x000fc400078e0207 */
[----:B------:R-:W-:Y:S02]  /*1490*/  IMAD R155, R155, R14, R2 ;  /* 0x0000000e9b9b7224 */ /* 0x000fe400078e0202 */
.L_x_19:
[----:B------:R-:W-:Y:S05]  /*14a0*/  BRA.U UP3, `(.L_x_20) ;  /* 0x0000000103407547 */ /* 0x000fea000b800000 */
[----:B------:R-:W1:Y:S08]  /*14b0*/  LDC.64 R4, c[0x0][0xb10] ;  /* 0x0002c400ff047b82 */ /* 0x000e700000000a00 */
[----:B------:R-:W2:Y:S08]  /*14c0*/  LDC.64 R2, c[0x0][0xb18] ;  /* 0x0002c600ff027b82 */ /* 0x000eb00000000a00 */
[----:B------:R-:W3:Y:S08]  /*14d0*/  LDC R6, c[0x0][0xb20] ;  /* 0x0002c800ff067b82 */ /* 0x000ef00000000800 */
[----:B------:R-:W4:Y:S01]  /*14e0*/  LDC R12, c[0x0][0xb0c] ;  /* 0x0002c300ff0c7b82 */ /* 0x000f220000000800 */
[----:B-1----:R-:W-:-:S05]  /*14f0*/  IMAD.HI.U32 R4, R155, R4, RZ ;  /* 0x000000049b047227 */ /* 0x002fca00078e00ff */
[----:B------:R-:W-:Y:S01]  /*1500*/  SHF.R.U32.HI R4, RZ, R5, R4 ;  /* 0x00000005ff047219 */ /* 0x000fe20000011604 */
[----:B--2---:R-:W-:Y:S01]  /*1510*/  IMAD.HI.U32 R3, R164, R3, RZ ;  /* 0x00000003a4037227 */ /* 0x004fe200078e00ff */
[----:B------:R-:W-:-:S04]  /*1520*/  ISETP.NE.AND P0, PT, R2, 0x1, PT ;  /* 0x000000010200780c */ /* 0x000fc80003f05270 */
[----:B---3--:R-:W-:-:S04]  /*1530*/  SHF.R.U32.HI R3, RZ, R6, R3 ;  /* 0x00000006ff037219 */ /* 0x008fc80000011603 */
[----:B------:R-:W-:Y:S02]  /*1540*/  SEL R3, R164, R3, !P0 ;  /* 0x00000003a4037207 */ /* 0x000fe40004000000 */
[----:B----4-:R-:W-:-:S04]  /*1550*/  ISETP.NE.AND P1, PT, R12, 0x1, PT ;  /* 0x000000010c00780c */ /* 0x010fc80003f25270 */
[----:B------:R-:W-:-:S05]  /*1560*/  SEL R6, R155, R4, !P1 ;  /* 0x000000049b067207 */ /* 0x000fca0004800000 */
[----:B------:R-:W-:Y:S02]  /*1570*/  IMAD.IADD R4, R3, 0x1, -R6 ;  /* 0x0000000103047824 */ /* 0x000fe400078e0a06 */
[----:B------:R-:W-:Y:S02]  /*1580*/  IMAD.IADD R3, R6, 0x1, -R3 ;  /* 0x0000000106037824 */ /* 0x000fe400078e0a03 */
[----:B------:R-:W-:Y:S02]  /*1590*/  IMAD R155, R4, R12, R155 ;  /* 0x0000000c049b7224 */ /* 0x000fe400078e029b */
[----:B------:R-:W-:Y:S02]  /*15a0*/  IMAD R164, R3, R2, R164 ;  /* 0x0000000203a47224 */ /* 0x000fe400078e02a4 */
.L_x_20:
[----:B------:R-:W-:Y:S05]  /*15b0*/  BRA.U !UP1, `(.L_x_21) ;  /* 0x00000001090c7547 */ /* 0x000fea000b800000 */
[----:B------:R-:W-:Y:S01]  /*15c0*/  UCGABAR_WAIT ;  /* 0x0000000000007dc7 */ /* 0x000fe20008000000 */
[----:B------:R-:W-:Y:S01]  /*15d0*/  CCTL.IVALL ;  /* 0x00000000ff00798f */ /* 0x000fe20002000000 */
[----:B------:R-:W-:Y:S05]  /*15e0*/  BRA `(.L_x_22) ;  /* 0x0000000000047947 */ /* 0x000fea0003800000 */
.L_x_21:
[----:B------:R-:W-:Y:S06]  /*15f0*/  BAR.SYNC.DEFER_BLOCKING 0x0 ;  /* 0x0000000000007b1d */ /* 0x000fec0000010000 */
.L_x_22:
[----:B------:R-:W-:Y:S05]  /*1600*/  BRA.U UP2, `(.L_x_23) ;  /* 0x00000015028c7547 */ /* 0x000fea000b800000 */
[----:B------:R-:W1:Y:S01]  /*1610*/  LDCU UR15, c[0x0][0x38c] ;  /* 0x00007180ff0f77ac */ /* 0x000e620008000800 */
[----:B------:R-:W2:Y:S01]  /*1620*/  LDC R9, c[0x0][0x370] ;  /* 0x0000dc00ff097b82 */ /* 0x000ea20000000800 */
[C---:B------:R-:W-:Y:S01]  /*1630*/  IMAD.SHL.U32 R17, R11.reuse, 0x20, RZ ;  /* 0x000000200b117824 */ /* 0x040fe200078e00ff */
[----:B------:R-:W-:Y:S01]  /*1640*/  PLOP3.LUT P1, PT, PT, PT, UP5, 0x80, 0x8 ;  /* 0x000000000008781c */ /* 0x000fe20003f2f058 */
[----:B------:R-:W-:Y:S01]  /*1650*/  UISETP.NE.AND UP1, UPT, UR10, URZ, UPT ;  /* 0x000000ff0a00728c */ /* 0x000fe2000bf25270 */
[----:B------:R-:W-:Y:S01]  /*1660*/  ISETP.NE.AND P4, PT, R10, RZ, P5 ;  /* 0x000000ff0a00720c */ /* 0x000fe20002f85270 */
[----:B------:R-:W-:Y:S01]  /*1670*/  IMAD.SHL.U32 R16, R11, 0x80, RZ ;  /* 0x000000800b107824 */ /* 0x000fe200078e00ff */
[----:B------:R-:W-:Y:S01]  /*1680*/  PLOP3.LUT P1, PT, P1, PT, PT, 0x8, 0x80 ;  /* 0x000000000080781c */ /* 0x000fe20000f2e170 */
[----:B------:R-:W-:Y:S01]  /*1690*/  IMAD.MOV.U32 R15, RZ, RZ, 0x1 ;  /* 0x00000001ff0f7424 */ /* 0x000fe200078e00ff */
[----:B------:R-:W3:Y:S01]  /*16a0*/  LDC R0, c[0x0][0x374] ;  /* 0x0000dd00ff007b82 */ /* 0x000ee20000000800 */
[----:B------:R-:W-:Y:S01]  /*16b0*/  IMAD.MOV.U32 R14, RZ, RZ, RZ ;  /* 0x000000ffff0e7224 */ /* 0x000fe200078e00ff */
[----:B------:R-:W-:Y:S01]  /*16c0*/  CS2R R12, SRZ ;  /* 0x00000000000c7805 */ /* 0x000fe2000001ff00 */
[----:B------:R-:W-:Y:S01]  /*16d0*/  IMAD.MOV.U32 R10, RZ, RZ, 0x1 ;  /* 0x00000001ff0a7424 */ /* 0x000fe200078e00ff */
[----:B------:R-:W-:Y:S01]  /*16e0*/  LOP3.LUT R17, R17, 0x20, RZ, 0xc0, !PT ;  /* 0x0000002011117812 */ /* 0x000fe200078ec0ff */
[----:B------:R-:W4:Y:S01]  /*16f0*/  LDCU.64 UR24, c[0x0][0x348] ;  /* 0x00006900ff1877ac */ /* 0x000f220008000a00 */
[----:B-1----:R-:W-:-:S02]  /*1700*/  UIADD3 UR4, UPT, UPT, UR15, 0x7f, URZ ;  /* 0x0000007f0f047890 */ /* 0x002fc4000fffe0ff */
[----:B------:R-:W-:Y:S02]  /*1710*/  USEL UR7, UR7, 0x2, UP1 ;  /* 0x0000000207077887 */ /* 0x000fe40008800000 */
[----:B------:R-:W-:Y:S01]  /*1720*/  USHF.R.S32.HI UR22, URZ, 0x1f, UR4 ;  /* 0x0000001fff167899 */ /* 0x000fe20008011404 */
[----:B------:R-:W-:-:S03]  /*1730*/  UMOV UR13, URZ ;  /* 0x000000ff000d7c82 */ /* 0x000fc60008000000 */
[----:B------:R-:W-:Y:S02]  /*1740*/  ULEA.HI UR22, UR22, UR4, URZ, 0x7 ;  /* 0x0000000416167291 */ /* 0x000fe4000f8f38ff */
[----:B------:R-:W-:Y:S02]  /*1750*/  UIADD3 UR4, UPT, UPT, UR15, -0x1, URZ ;  /* 0xffffffff0f047890 */ /* 0x000fe4000fffe0ff */
[----:B------:R-:W-:Y:S02]  /*1760*/  USHF.R.S32.HI UR22, URZ, 0x7, UR22 ;  /* 0x00000007ff167899 */ /* 0x000fe40008011416 */
[----:B------:R-:W-:Y:S02]  /*1770*/  UISETP.GE.U32.AND UP2, UPT, UR4, -0xff, UPT ;  /* 0xffffff010400788c */ /* 0x000fe4000bf46070 */
[----:B------:R-:W-:Y:S02]  /*1780*/  UISETP.LT.U32.AND UP0, UPT, UR22, 0xa, UPT ;  /* 0x0000000a1600788c */ /* 0x000fe4000bf01070 */
[----:B------:R-:W-:-:S02]  /*1790*/  UIADD3 UR15, UPT, UPT, UR15, 0xfe, URZ ;  /* 0x000000fe0f0f7890 */ /* 0x000fc4000fffe0ff */
[----:B------:R-:W-:-:S04]  /*17a0*/  USEL UR21, UR22, 0xa, UP0 ;  /* 0x0000000a16157887 */ /* 0x000fc80008000000 */
[----:B------:R-:W-:Y:S02]  /*17b0*/  UIADD3 UR6, UPT, UPT, UR21, -0x1, URZ ;  /* 0xffffffff15067890 */ /* 0x000fe4000fffe0ff */
[----:B------:R-:W-:Y:S02]  /*17c0*/  @UP2 UIADD3 UR6, UPT, UPT, UR21, URZ, URZ ;  /* 0x000000ff15062290 */ /* 0x000fe4000fffe0ff */
[----:B------:R-:W-:Y:S02]  /*17d0*/  UIADD3 UR14, UPT, UPT, UR22, -UR21, URZ ;  /* 0x80000015160e7290 */ /* 0x000fe4000fffe0ff */
[----:B------:R-:W-:Y:S02]  /*17e0*/  UIADD3 UR5, UPT, UPT, UR6, 0x1, URZ ;  /* 0x0000000106057890 */ /* 0x000fe4000fffe0ff */
[----:B--2-4-:R-:W-:-:S12]  /*17f0*/  UIADD3 UR6, UPT, UPT, -UR6, URZ, URZ ;  /* 0x000000ff06067290 */ /* 0x014fd8000fffe1ff */
.L_x_43:
[----:B------:R-:W-:Y:S01]  /*1800*/  UISETP.NE.AND UP0, UPT, UR37, URZ, UPT ;  /* 0x000000ff2500728c */ /* 0x000fe2000bf05270 */
[----:B------:R-:W1:Y:S08]  /*1810*/  S2UR UR37, SR_CgaCtaId ;  /* 0x00000000002579c3 */ /* 0x000e700000008800 */
[----:B------:R-:W-:Y:S05]  /*1820*/  BRA.U UP0, `(.L_x_24) ;  /* 0x0000000100347547 */ /* 0x000fea000b800000 */
[----:B------:R-:W2:Y:S01]  /*1830*/  S2R R2, SR_CgaCtaId ;  /* 0x0000000000027919 */ /* 0x000ea20000008800 */
[----:B------:R-:W-:-:S04]  /*1840*/  MOV R3, 0x400 ;  /* 0x0000040000037802 */ /* 0x000fc80000000f00 */
[----:B--2---:R-:W-:Y:S02]  /*1850*/  LEA R3, R2, R3, 0x18 ;  /* 0x0000000302037211 */ /* 0x004fe400078ec0ff */
[----:B------:R-:W-:-:S03]  /*1860*/  SHF.L.U32 R2, R10, 0x1f, RZ ;  /* 0x0000001f0a027819 */ /* 0x000fc600000006ff */
[----:B------:R-:W-:-:S04]  /*1870*/  IMAD R3, R12, 0x8, R3 ;  /* 0x000000080c037824 */ /* 0x000fc800078e0203 */
[----:B------:R-:W2:Y:S02]  /*1880*/  SYNCS.PHASECHK.TRANS64.TRYWAIT P0, [R3+URZ+0x130], R2 ;  /* 0x00013002030075a7 */ /* 0x000ea400080011ff */
[----:B--2---:R-:W-:Y:S05]  /*1890*/  @!P0 BRA `(.L_x_25) ;  /* 0x0000005c00288947 */ /* 0x004fea0003800000 */
.L_x_120:
[----:B------:R-:W-:Y:S01]  /*18a0*/  VIADD R12, R12, 0x1 ;  /* 0x000000010c0c7836 */ /* 0x000fe20000000000 */
[----:B------:R2:W-:Y:S04]  /*18b0*/  SYNCS.ARRIVE.TRANS64.A1T0 RZ, [R3+URZ+0x120], RZ ;  /* 0x000120ff03ff79a7 */ /* 0x0005e800081000ff */
[----:B------:R-:W-:-:S04]  /*18c0*/  ISETP.NE.AND P0, PT, R12, 0x2, PT ;  /* 0x000000020c00780c */ /* 0x000fc80003f05270 */
[----:B------:R-:W-:Y:S02]  /*18d0*/  SEL R12, R12, RZ, P0 ;  /* 0x000000ff0c0c7207 */ /* 0x000fe40000000000 */
[----:B--2---:R-:W-:-:S04]  /*18e0*/  SEL R3, RZ, 0x1, P0 ;  /* 0x00000001ff037807 */ /* 0x004fc80000000000 */
[----:B------:R-:W-:-:S07]  /*18f0*/  LOP3.LUT R10, R10, R3, RZ, 0x3c, !PT ;  /* 0x000000030a0a7212 */ /* 0x000fce00078e3cff */
.L_x_24:
[----:B------:R-:W-:Y:S01]  /*1900*/  UMOV UR4, 0x400 ;  /* 0x0000040000047882 */ /* 0x000fe20000000000 */
[----:B------:R-:W-:Y:S01]  /*1910*/  LEA.HI R3, R155, R155, RZ, 0x1 ;  /* 0x0000009b9b037211 */ /* 0x000fe200078f08ff */
[----:B-1----:R-:W-:Y:S01]  /*1920*/  ULEA UR4, UR37, UR4, 0x18 ;  /* 0x0000000425047291 */ /* 0x002fe2000f8ec0ff */
[----:B------:R-:W-:Y:S01]  /*1930*/  SHF.L.U32 R2, R15, 0x1f, RZ ;  /* 0x0000001f0f027819 */ /* 0x000fe200000006ff */
[----:B------:R-:W-:Y:S01]  /*1940*/  UISETP.GE.U32.AND UP0, UPT, UR15, 0xff, UPT ;  /* 0x000000ff0f00788c */ /* 0x000fe2000bf06070 */
[----:B------:R-:W-:Y:S01]  /*1950*/  R2UR UR35, R16 ;  /* 0x00000000102372ca */ /* 0x000fe200000e0000 */
[----:B------:R-:W-:Y:S01]  /*1960*/  ULEA UR8, UR13, UR4, 0x3 ;  /* 0x000000040d087291 */ /* 0x000fe2000f8e18ff */
[----:B------:R-:W-:Y:S01]  /*1970*/  IMAD.SHL.U32 R3, R3, 0x80, RZ ;  /* 0x0000008003037824 */ /* 0x000fe200078e00ff */
[----:B------:R-:W-:Y:S01]  /*1980*/  R2UR UR11, R17 ;  /* 0x00000000110b72ca */ /* 0x000fe200000e0000 */
[----:B------:R-:W-:-:S03]  /*1990*/  UMOV UR23, URZ ;  /* 0x000000ff00177c82 */ /* 0x000fc60008000000 */
[----:B------:R-:W-:-:S03]  /*19a0*/  LOP3.LUT R3, R3, 0xffffff00, RZ, 0xc0, !PT ;  /* 0xffffff0003037812 */ /* 0x000fc600078ec0ff */
[----:B------:R1:W2:Y:S01]  /*19b0*/  SYNCS.PHASECHK.TRANS64.TRYWAIT P0, [UR8+0x50], R2 ;  /* 0x00005002ff0075a7 */ /* 0x0002a20008001108 */
[----:B------:R-:W-:Y:S02]  /*19c0*/  R2UR UR9, R3 ;  /* 0x00000000030972ca */ /* 0x000fe400000e0000 */
[----:B------:R-:W-:-:S11]  /*19d0*/  R2UR UR8, R164 ;  /* 0x00000000a40872ca */ /* 0x000fd600000e0000 */
[----:B------:R-:W-:Y:S02]  /*19e0*/  ULOP3.LUT UR35, UR9, 0x80, UR35, 0xf8, !UPT ;  /* 0x0000008009237892 */ /* 0x000fe4000f8ef823 */
[----:B------:R-:W-:Y:S01]  /*19f0*/  ULEA UR11, UR8, UR11, 0x6 ;  /* 0x0000000b080b7291 */ /* 0x000fe2000f8e30ff */
[----:B------:R-:W-:Y:S11]  /*1a00*/  BRA.U !UP0, `(.L_x_26) ;  /* 0x0000000108c07547 */ /* 0x000ff6000b800000 */
[----:B------:R-:W-:Y:S01]  /*1a10*/  UMOV UR16, UR6 ;  /* 0x0000000600107c82 */ /* 0x000fe20008000000 */
[----:B------:R-:W-:Y:S01]  /*1a20*/  UMOV UR17, UR13 ;  /* 0x0000000d00117c82 */ /* 0x000fe20008000000 */
[----:B------:R-:W-:-:S05]  /*1a30*/  UMOV UR34, URZ ;  /* 0x000000ff00227c82 */ /* 0x000fca0008000000 */
.L_x_32:
[----:B------:R-:W-:Y:S01]  /*1a40*/  ULEA UR33, UR17, UR4, 0x3 ;  /* 0x0000000411217291 */ /* 0x000fe2000f8e18ff */
[----:B------:R-:W-:Y:S01]  /*1a50*/  @P5 MOV R3, 0xa000 ;  /* 0x0000a00000035802 */ /* 0x000fe20000000f00 */
[----:B-12-4-:R-:W-:Y:S10]  /*1a60*/  @P0 BRA `(.L_x_27) ;  /* 0x00000000000c0947 */ /* 0x016ff40003800000 */
[----:B------:R-:W-:-:S04]  /*1a70*/  SHF.L.U32 R5, R15, 0x1f, RZ ;  /* 0x0000001f0f057819 */ /* 0x000fc800000006ff */
[----:B------:R-:W2:Y:S02]  /*1a80*/  SYNCS.PHASECHK.TRANS64.TRYWAIT P0, [UR33+0x50], R5 ;  /* 0x00005005ff0075a7 */ /* 0x000ea40008001121 */
[----:B--2---:R-:W-:Y:S05]  /*1a90*/  @!P0 BRA `(.L_x_28) ;  /* 0x0000005800bc8947 */ /* 0x004fea0003800000 */
.L_x_27:
[----:B------:R2:W-:Y:S01]  /*1aa0*/  @P5 SYNCS.ARRIVE.TRANS64 RZ, [UR33], R3 ;  /* 0x00000003ffff59a7 */ /* 0x0005e20008000021 */
[----:B------:R-:W-:Y:S02]  /*1ab0*/  ULOP3.LUT UR8, UR7, 0x2, URZ, 0xfc, !UPT ;  /* 0x0000000207087892 */ /* 0x000fe4000f8efcff */
[----:B------:R-:W-:Y:S02]  /*1ac0*/  UIADD3 UR16, UPT, UPT, UR16, 0x1, URZ ;  /* 0x0000000110107890 */ /* 0x000fe4000fffe0ff */
[----:B------:R-:W-:Y:S02]  /*1ad0*/  UISETP.NE.AND UP0, UPT, UR8, 0x2, UPT ;  /* 0x000000020800788c */ /* 0x000fe4000bf05270 */
[----:B------:R-:W-:-:S07]  /*1ae0*/  UISETP.NE.AND UP2, UPT, UR16, 0x1, UPT ;  /* 0x000000011000788c */ /* 0x000fce000bf45270 */
[----:B------:R-:W-:Y:S05]  /*1af0*/  BRA.U UP0, `(.L_x_29) ;  /* 0x0000000100047547 */ /* 0x000fea000b800000 */
[----:B------:R-:W-:Y:S05]  /*1b00*/  BPT.TRAP 0x1 ;  /* 0x000000040000795c */ /* 0x000fea0000300000 */
.L_x_29:
[----:B------:R-:W-:Y:S04]  /*1b10*/  BSSY.RECONVERGENT B0, `(.L_x_30) ;  /* 0x0000003000007945 */ /* 0x000fe80003800200 */
[----:B------:R-:W-:Y:S05]  /*1b20*/  @!P4 BRA `(.L_x_31) ;  /* 0x000000000004c947 */ /* 0x000fea0003800000 */
[----:B------:R-:W-:Y:S05]  /*1b30*/  BPT.TRAP 0x1 ;  /* 0x000000040000795c */ /* 0x000fea0000300000 */
.L_x_31:
[----:B------:R-:W-:Y:S05]  /*1b40*/  BSYNC.RECONVERGENT B0 ;  /* 0x0000000000007941 */ /* 0x000fea0003800200 */
.L_x_30:
[----:B------:R-:W-:Y:S02]  /*1b50*/  UIADD3 UR13, UPT, UPT, UR17, 0x1, URZ ;  /* 0x00000001110d7890 */ /* 0x000fe4000fffe0ff */
[----:B------:R-:W-:Y:S02]  /*1b60*/  ULEA UR32, UR17, UR4, 0xe ;  /* 0x0000000411207291 */ /* 0x000fe4000f8e70ff */
[----:B------:R-:W-:Y:S02]  /*1b70*/  UISETP.NE.AND UP0, UPT, UR13, 0xa, UPT ;  /* 0x0000000a0d00788c */ /* 0x000fe4000bf05270 */
[----:B------:R-:W-:Y:S02]  /*1b80*/  UIADD3 UR28, UP1, UPT, UR24, 0x80, URZ ;  /* 0x00000080181c7890 */ /* 0x000fe4000ff3e0ff */
[----:B------:R-:W-:Y:S02]  /*1b90*/  USEL UR9, URZ, 0x1, UP0 ;  /* 0x00000001ff097887 */ /* 0x000fe40008000000 */
[----:B------:R-:W-:-:S02]  /*1ba0*/  USEL UR13, UR13, URZ, UP0 ;  /* 0x000000ff0d0d7287 */ /* 0x000fc40008000000 */
[----:B------:R-:W-:Y:S02]  /*1bb0*/  UIADD3 UR26, UP0, UPT, UR24, 0x180, URZ ;  /* 0x00000180181a7890 */ /* 0x000fe4000ff1e0ff */
[----:B------:R-:W-:Y:S01]  /*1bc0*/  ULEA UR8, UR13, UR4, 0x3 ;  /* 0x000000040d087291 */ /* 0x000fe2000f8e18ff */
[----:B------:R-:W-:Y:S01]  /*1bd0*/  LOP3.LUT R15, R15, UR9, RZ, 0x3c, !PT ;  /* 0x000000090f0f7c12 */ /* 0x000fe2000f8e3cff */
[----:B------:R-:W-:Y:S02]  /*1be0*/  ULOP3.LUT UR33, UR33, 0xfefffff8, URZ, 0xc0, !UPT ;  /* 0xfefffff821217892 */ /* 0x000fe4000f8ec0ff */
[----:B------:R-:W-:Y:S01]  /*1bf0*/  UIADD3.X UR29, UPT, UPT, URZ, UR25, URZ, UP1, !UPT ;  /* 0x00000019ff1d7290 */ /* 0x000fe20008ffe4ff */
[----:B-1----:R-:W-:Y:S01]  /*1c00*/  SHF.L.U32 R2, R15, 0x1f, RZ ;  /* 0x0000001f0f027819 */ /* 0x002fe200000006ff */
[----:B------:R-:W-:Y:S02]  /*1c10*/  UIADD3 UR32, UPT, UPT, UR32, 0x4400, URZ ;  /* 0x0000440020207890 */ /* 0x000fe4000fffe0ff */
[----:B------:R-:W-:Y:S01]  /*1c20*/  UIADD3.X UR27, UPT, UPT, URZ, UR25, URZ, UP0, !UPT ;  /* 0x00000019ff1b7290 */ /* 0x000fe200087fe4ff */
[----:B------:R4:W1:Y:S01]  /*1c30*/  SYNCS.PHASECHK.TRANS64.TRYWAIT P0, [UR8+0x50], R2 ;  /* 0x00005002ff0075a7 */ /* 0x0008620008001108 */
[----:B------:R-:W-:Y:S01]  /*1c40*/  ULEA UR8, UR17, UR4, 0xc ;  /* 0x0000000411087291 */ /* 0x000fe2000f8e60ff */
[----:B------:R-:W-:Y:S01]  /*1c50*/  UMOV UR18, 0x0 ;  /* 0x0000000000127882 */ /* 0x000fe20000000000 */
[----:B------:R-:W-:-:S02]  /*1c60*/  UMOV UR19, 0x10000000 ;  /* 0x1000000000137882 */ /* 0x000fc40000000000 */
[----:B------:R-:W-:Y:S01]  /*1c70*/  UIADD3 UR8, UPT, UPT, UR8, 0x2c400, URZ ;  /* 0x0002c40008087890 */ /* 0x000fe2000fffe0ff */
[----:B------:R2:W-:Y:S01]  /*1c80*/  UTMALDG.3D.2CTA [UR32], [UR28], desc[UR18] ;  /* 0x000012201c0075b4 */ /* 0x0005e20008211000 */
[----:B------:R-:W-:Y:S01]  /*1c90*/  UMOV UR10, UR34 ;  /* 0x00000022000a7c82 */ /* 0x000fe20008000000 */
[----:B------:R-:W-:Y:S01]  /*1ca0*/  UMOV UR12, UR36 ;  /* 0x00000024000c7c82 */ /* 0x000fe20008000000 */
[----:B------:R-:W-:Y:S01]  /*1cb0*/  UMOV UR9, UR33 ;  /* 0x0000002100097c82 */ /* 0x000fe20008000000 */
[----:B------:R-:W-:Y:S01]  /*1cc0*/  UMOV UR23, UR5 ;  /* 0x0000000500177c82 */ /* 0x000fe20008000000 */
[----:B------:R-:W-:-:S03]  /*1cd0*/  UMOV UR17, UR13 ;  /* 0x0000000d00117c82 */ /* 0x000fc60008000000 */
[----:B------:R4:W-:Y:S01]  /*1ce0*/  UTMALDG.3D.2CTA [UR8], [UR26], desc[UR18] ;  /* 0x000012081a0075b4 */ /* 0x0009e20008211000 */
[----:B--2---:R-:W-:Y:S01]  /*1cf0*/  UIADD3 UR34, UPT, UPT, UR34, 0x80, URZ ;  /* 0x0000008022227890 */ /* 0x004fe2000fffe0ff */
[----:B------:R-:W-:Y:S11]  /*1d00*/  BRA.U UP2, `(.L_x_32) ;  /* 0xfffffffd024c7547 */ /* 0x000ff6000b83ffff */
.L_x_26:
[----:B----4-:R-:W-:Y:S01]  /*1d10*/  ULEA UR8, UR13, UR4, 0x3 ;  /* 0x000000040d087291 */ /* 0x010fe2000f8e18ff */
[----:B-1----:R-:W-:Y:S01]  /*1d20*/  SHF.L.U32 R2, R15, 0x1f, RZ ;  /* 0x0000001f0f027819 */ /* 0x002fe200000006ff */
[----:B------:R-:W-:Y:S01]  /*1d30*/  @!P1 SYNCS.ARRIVE.TRANS64.A1T0 RZ, [UR4+0xb8], RZ ;  /* 0x0000b8ffffff99a7 */ /* 0x000fe20008100004 */
[----:B------:R-:W-:-:S06]  /*1d40*/  UISETP.GT.AND UP0, UPT, UR22, UR21, UPT ;  /* 0x000000151600728c */ /* 0x000fcc000bf04270 */
[----:B--2---:R1:W2:Y:S03]  /*1d50*/  SYNCS.PHASECHK.TRANS64.TRYWAIT P0, [UR8+0x50], R2 ;  /* 0x00005002ff0075a7 */ /* 0x0042a60008001108 */
[----:B------:R-:W-:Y:S05]  /*1d60*/  BRA.U !UP0, `(.L_x_33) ;  /* 0x0000000108c07547 */ /* 0x000fea000b800000 */
[----:B------:R-:W-:Y:S01]  /*1d70*/  UIADD3 UR26, UPT, UPT, UR14, UR23, URZ ;  /* 0x000000170e1a7290 */ /* 0x000fe2000fffe0ff */
[----:B------:R-:W-:-:S11]  /*1d80*/  UMOV UR27, UR13 ;  /* 0x0000000d001b7c82 */ /* 0x000fd60008000000 */
.L_x_39:
[----:B------:R-:W-:Y:S01]  /*1d90*/  ULEA UR17, UR27, UR4, 0x3 ;  /* 0x000000041b117291 */ /* 0x000fe2000f8e18ff */
[----:B--2---:R-:W-:Y:S01]  /*1da0*/  @P5 MOV R3, 0xa000 ;  /* 0x0000a00000035802 */ /* 0x004fe20000000f00 */
[----:B-12---:R-:W-:Y:S10]  /*1db0*/  @P0 BRA `(.L_x_34) ;  /* 0x00000000000c0947 */ /* 0x006ff40003800000 */
[----:B------:R-:W-:-:S04]  /*1dc0*/  SHF.L.U32 R5, R15, 0x1f, RZ ;  /* 0x0000001f0f057819 */ /* 0x000fc800000006ff */
[----:B------:R-:W2:Y:S02]  /*1dd0*/  SYNCS.PHASECHK.TRANS64.TRYWAIT P0, [UR17+0x50], R5 ;  /* 0x00005005ff0075a7 */ /* 0x000ea40008001111 */
[----:B--2---:R-:W-:Y:S05]  /*1de0*/  @!P0 BRA `(.L_x_35) ;  /* 0x0000005800008947 */ /* 0x004fea0003800000 */
.L_x_34:
[----:B------:R2:W-:Y:S01]  /*1df0*/  @P5 SYNCS.ARRIVE.TRANS64 RZ, [UR17], R3 ;  /* 0x00000003ffff59a7 */ /* 0x0005e20008000011 */
[----:B------:R-:W-:-:S04]  /*1e00*/  ULOP3.LUT UR8, UR7, 0x2, URZ, 0xfc, !UPT ;  /* 0x0000000207087892 */ /* 0x000fc8000f8efcff */
[----:B------:R-:W-:-:S09]  /*1e10*/  UISETP.NE.AND UP0, UPT, UR8, 0x2, UPT ;  /* 0x000000020800788c */ /* 0x000fd2000bf05270 */
[----:B------:R-:W-:Y:S05]  /*1e20*/  BRA.U UP0, `(.L_x_36) ;  /* 0x0000000100047547 */ /* 0x000fea000b800000 */
[----:B------:R-:W-:Y:S05]  /*1e30*/  BPT.TRAP 0x1 ;  /* 0x000000040000795c */ /* 0x000fea0000300000 */
.L_x_36:
[----:B------:R-:W-:Y:S04]  /*1e40*/  BSSY.RECONVERGENT B0, `(.L_x_37) ;  /* 0x0000003000007945 */ /* 0x000fe80003800200 */
[----:B------:R-:W-:Y:S05]  /*1e50*/  @!P4 BRA `(.L_x_38) ;  /* 0x000000000004c947 */ /* 0x000fea0003800000 */
[----:B------:R-:W-:Y:S05]  /*1e60*/  BPT.TRAP 0x1 ;  /* 0x000000040000795c */ /* 0x000fea0000300000 */
.L_x_38:
[----:B------:R-:W-:Y:S05]  /*1e70*/  BSYNC.RECONVERGENT B0 ;  /* 0x0000000000007941 */ /* 0x000fea0003800200 */
.L_x_37:
        /* <DEDUP_REMOVED lines=9> */
[----:B------:R-:W-:Y:S02]  /*1f10*/  USHF.L.U32 UR18, UR23, 0x7, URZ ;  /* 0x0000000717127899 */ /* 0x000fe400080006ff */
[----:B------:R-:W-:Y:S01]  /*1f20*/  ULOP3.LUT UR17, UR17, 0xfefffff8, URZ, 0xc0, !UPT ;  /* 0xfefffff811117892 */ /* 0x000fe2000f8ec0ff */
[----:B-1----:R-:W-:Y:S01]  /*1f30*/  SHF.L.U32 R2, R15, 0x1f, RZ ;  /* 0x0000001f0f027819 */ /* 0x002fe200000006ff */
[----:B------:R-:W-:Y:S02]  /*1f40*/  UIADD3 UR16, UPT, UPT, UR16, 0x4400, URZ ;  /* 0x0000440010107890 */ /* 0x000fe4000fffe0ff */
[----:B------:R-:W-:Y:S01]  /*1f50*/  UIADD3.X UR33, UPT, UPT, URZ, UR25, URZ, UP1, !UPT ;  /* 0x00000019ff217290 */ /* 0x000fe20008ffe4ff */
[----:B------:R4:W1:Y:S01]  /*1f60*/  SYNCS.PHASECHK.TRANS64.TRYWAIT P0, [UR8+0x50], R2 ;  /* 0x00005002ff0075a7 */ /* 0x0008620008001108 */
[----:B------:R-:W-:-:S02]  /*1f70*/  ULEA UR8, UR27, UR4, 0xc ;  /* 0x000000041b087291 */ /* 0x000fc4000f8e60ff */
[----:B------:R-:W-:Y:S02]  /*1f80*/  UIADD3.X UR31, UPT, UPT, URZ, UR25, URZ, UP0, !UPT ;  /* 0x00000019ff1f7290 */ /* 0x000fe400087fe4ff */
[----:B------:R-:W-:Y:S01]  /*1f90*/  UIADD3 UR8, UPT, UPT, UR8, 0x2c400, URZ ;  /* 0x0002c40008087890 */ /* 0x000fe2000fffe0ff */
[----:B------:R-:W-:Y:S01]  /*1fa0*/  UMOV UR28, 0x0 ;  /* 0x00000000001c7882 */ /* 0x000fe20000000000 */
[----:B------:R-:W-:Y:S01]  /*1fb0*/  UMOV UR29, 0x10000000 ;  /* 0x10000000001d7882 */ /* 0x000fe20000000000 */
[----:B------:R-:W-:Y:S01]  /*1fc0*/  UMOV UR19, UR35 ;  /* 0x0000002300137c82 */ /* 0x000fe20008000000 */
[----:B------:R-:W-:Y:S01]  /*1fd0*/  UMOV UR20, UR36 ;  /* 0x0000002400147c82 */ /* 0x000fe20008000000 */
[----:B------:R-:W-:Y:S01]  /*1fe0*/  UMOV UR12, UR36 ;  /* 0x00000024000c7c82 */ /* 0x000fe20008000000 */
[----:B------:R-:W-:Y:S01]  /*1ff0*/  UMOV UR9, UR17 ;  /* 0x0000001100097c82 */ /* 0x000fe20008000000 */
[----:B------:R-:W-:Y:S01]  /*2000*/  UMOV UR10, UR18 ;  /* 0x00000012000a7c82 */ /* 0x000fe20008000000 */
[----:B------:R4:W-:Y:S01]  /*2010*/  UTMALDG.3D.2CTA [UR16], [UR32], desc[UR28] ;  /* 0x00001c10200075b4 */ /* 0x0009e20008211000 */
[----:B------:R-:W-:Y:S01]  /*2020*/  UIADD3 UR23, UPT, UPT, UR23, 0x1, URZ ;  /* 0x0000000117177890 */ /* 0x000fe2000fffe0ff */
[----:B------:R-:W-:-:S03]  /*2030*/  UMOV UR27, UR13 ;  /* 0x0000000d001b7c82 */ /* 0x000fc60008000000 */
[----:B------:R-:W-:Y:S01]  /*2040*/  UISETP.NE.AND UP0, UPT, UR23, UR26, UPT ;  /* 0x0000001a1700728c */ /* 0x000fe2000bf05270 */
[----:B------:R4:W-:Y:S08]  /*2050*/  UTMALDG.3D.2CTA [UR8], [UR30], desc[UR28] ;  /* 0x00001c081e0075b4 */ /* 0x0009f00008211000 */
[----:B----4-:R-:W-:Y:S05]  /*2060*/  BRA.U UP0, `(.L_x_39) ;  /* 0xfffffffd00487547 */ /* 0x010fea000b83ffff */
.L_x_33:
[C---:B-1----:R-:W-:Y:S01]  /*2070*/  LEA R2, R14.reuse, UR4, 0x3 ;  /* 0x000000040e027c11 */ /* 0x042fe2000f8e18ff */
[----:B------:R-:W-:Y:S01]  /*2080*/  NOP ;  /* 0x0000000000007918 */ /* 0x000fe20000000000 */
[----:B--2---:R-:W-:Y:S02]  /*2090*/  SHF.L.U32 R3, R13, 0x1f, RZ ;  /* 0x0000001f0d037819 */ /* 0x004fe400000006ff */
[----:B------:R-:W-:Y:S02]  /*20a0*/  LEA R4, R14, UR4, 0x4 ;  /* 0x000000040e047c11 */ /* 0x000fe4000f8e20ff */
[----:B------:R-:W1:Y:S02]  /*20b0*/  SYNCS.PHASECHK.TRANS64.TRYWAIT P0, [R2+URZ+0xc0], R3 ;  /* 0x0000c003020075a7 */ /* 0x000e6400080011ff */
[----:B-1----:R-:W-:Y:S05]  /*20c0*/  @!P0 BRA `(.L_x_40) ;  /* 0x0000005400608947 */ /* 0x002fea0003800000 */
.L_x_123:
[----:B------:R-:W2:Y:S01]  /*20d0*/  LDS.128 R4, [R4+0x150] ;  /* 0x0001500004047984 */ /* 0x000ea20000000c00 */
[----:B------:R-:W-:Y:S01]  /*20e0*/  ISETP.GE.AND P0, PT, R72, 0x1, PT ;  /* 0x000000014800780c */ /* 0x000fe20003f06270 */
[----:B-1----:R-:W-:Y:S01]  /*20f0*/  VIADD R2, R2, 0xd0 ;  /* 0x000000d002027836 */ /* 0x002fe20000000000 */
[----:B------:R-:W-:Y:S01]  /*2100*/  @!PT LDS RZ, [RZ] ;  /* 0x00000000fffff984 */ /* 0x000fe20000000800 */
[----:B------:R-:W-:Y:S01]  /*2110*/  @!PT LDS RZ, [RZ] ;  /* 0x00000000fffff984 */ /* 0x000fe20000000800 */
[----:B------:R-:W-:Y:S01]  /*2120*/  @!PT LDS RZ, [RZ] ;  /* 0x00000000fffff984 */ /* 0x000fe20000000800 */
[----:B------:R-:W-:Y:S01]  /*2130*/  @!PT LDS RZ, [RZ] ;  /* 0x00000000fffff984 */ /* 0x000fe20000000800 */
[----:B------:R1:W-:Y:S06]  /*2140*/  MEMBAR.ALL.CTA ;  /* 0x0000000000007992 */ /* 0x0003ec0000008000 */
[----:B-1----:R-:W1:Y:S01]  /*2150*/  FENCE.VIEW.ASYNC.S ;  /* 0x00000000000073c6 */ /* 0x002e620000000000 */
[----:B------:R-:W-:-:S04]  /*2160*/  PRMT R2, RZ, 0x654, R2 ;  /* 0x00000654ff027816 */ /* 0x000fc80000000002 */
[----:B-1----:R1:W-:Y:S01]  /*2170*/  SYNCS.ARRIVE.TRANS64.RED.A1T0 RZ, [R2+URZ], RZ ;  /* 0x000000ff02ff79a7 */ /* 0x0023e200081004ff */
[----:B--2---:R-:W-:-:S13]  /*2180*/  LOP3.LUT P2, RZ, R6, 0x1, RZ, 0xc0, !PT ;  /* 0x0000000106ff7812 */ /* 0x004fda000784c0ff */
[----:B------:R-:W-:Y:S01]  /*2190*/  @P2 SHF.R.U32.HI R3, RZ, 0x10, R5 ;  /* 0x00000010ff032819 */ /* 0x000fe20000011605 */
[----:B------:R-:W-:Y:S01]  /*21a0*/  VOTEU.ANY UP0, P2 ;  /* 0x0000000000ff7886 */ /* 0x000fe20001000100 */
[----:B------:R-:W-:Y:S02]  /*21b0*/  @P2 MOV R11, R4 ;  /* 0x00000004000b2202 */ /* 0x000fe40000000f00 */
[----:B------:R-:W-:Y:S02]  /*21c0*/  @P2 R2UR.BROADCAST UR8, R3 ;  /* 0x00000000030822ca */ /* 0x000fe400008e0000 */
[----:B------:R-:W-:-:S11]  /*21d0*/  @P2 LOP3.LUT R8, R5, 0xffff, RZ, 0xc0, !PT ;  /* 0x0000ffff05082812 */ /* 0x000fd600078ec0ff */
[----:B------:R-:W-:Y:S01]  /*21e0*/  @UP0 UMOV UR36, UR8 ;  /* 0x0000000800240c82 */ /* 0x000fe20008000000 */
[----:B-1----:R-:W-:Y:S05]  /*21f0*/  @!P0 BRA `(.L_x_41) ;  /* 0x0000000000b88947 */ /* 0x002fea0003800000 */
[----:B------:R-:W3:Y:S01]  /*2200*/  LDC.64 R4, c[0x0][0xb18] ;  /* 0x0002c600ff047b82 */ /* 0x000ee20000000a00 */
[----:B------:R-:W-:-:S07]  /*2210*/  ISETP.NE.AND P3, PT, R72, 0x1, PT ;  /* 0x000000014800780c */ /* 0x000fce0003f65270 */
[----:B------:R-:W1:Y:S08]  /*2220*/  LDC.64 R6, c[0x0][0xb10] ;  /* 0x0002c400ff067b82 */ /* 0x000e700000000a00 */
[----:B------:R-:W2:Y:S08]  /*2230*/  LDC R18, c[0x0][0xb20] ;  /* 0x0002c800ff127b82 */ /* 0x000eb00000000800 */
[----:B------:R-:W4:Y:S01]  /*2240*/  LDC R20, c[0x0][0xb0c] ;  /* 0x0002c300ff147b82 */ /* 0x000f220000000800 */
[----:B---3--:R-:W-:Y:S01]  /*2250*/  IMAD.HI.U32 R19, R0, R5, RZ ;  /* 0x0000000500137227 */ /* 0x008fe200078e00ff */
[----:B------:R-:W-:-:S03]  /*2260*/  ISETP.NE.AND P0, PT, R4, 0x1, PT ;  /* 0x000000010400780c */ /* 0x000fc60003f05270 */
[----:B------:R-:W-:-:S03]  /*2270*/  IMAD.HI.U32 R5, R8, R5, RZ ;  /* 0x0000000508057227 */ /* 0x000fc600078e00ff */
[----:B------:R-:W3:Y:S01]  /*2280*/  LDC.64 R2, c[0x0][0xb28] ;  /* 0x0002ca00ff027b82 */ /* 0x000ee20000000a00 */
[----:B-1----:R-:W-:-:S04]  /*2290*/  IMAD.HI.U32 R22, R9, R6, RZ ;  /* 0x0000000609167227 */ /* 0x002fc800078e00ff */
[----:B------:R-:W-:Y:S01]  /*22a0*/  IMAD.HI.U32 R24, R11, R6, RZ ;  /* 0x000000060b187227 */ /* 0x000fe200078e00ff */
[----:B------:R-:W-:Y:S02]  /*22b0*/  SHF.R.U32.HI R22, RZ, R7, R22 ;  /* 0x00000007ff167219 */ /* 0x000fe40000011616 */
[-C--:B--2---:R-:W-:Y:S02]  /*22c0*/  SHF.R.U32.HI R19, RZ, R18.reuse, R19 ;  /* 0x00000012ff137219 */ /* 0x084fe40000011613 */
[----:B------:R-:W-:Y:S02]  /*22d0*/  SHF.R.U32.HI R5, RZ, R18, R5 ;  /* 0x00000012ff057219 */ /* 0x000fe40000011605 */
[----:B------:R-:W-:Y:S02]  /*22e0*/  SEL R19, R0, R19, !P0 ;  /* 0x0000001300137207 */ /* 0x000fe40004000000 */
[----:B------:R-:W-:Y:S02]  /*22f0*/  SHF.R.U32.HI R24, RZ, R7, R24 ;  /* 0x00000007ff187219 */ /* 0x000fe40000011618 */
[----:B----4-:R-:W-:-:S02]  /*2300*/  ISETP.NE.AND P1, PT, R20, 0x1, PT ;  /* 0x000000011400780c */ /* 0x010fc40003f25270 */
[----:B------:R-:W-:Y:S02]  /*2310*/  SEL R5, R8, R5, !P0 ;  /* 0x0000000508057207 */ /* 0x000fe40004000000 */
[----:B------:R-:W-:Y:S02]  /*2320*/  SEL R21, R9, R22, !P1 ;  /* 0x0000001609157207 */ /* 0x000fe40004800000 */
[----:B------:R-:W-:Y:S01]  /*2330*/  SEL R7, R11, R24, !P1 ;  /* 0x000000180b077207 */ /* 0x000fe20004800000 */
[----:B---3--:R-:W-:-:S04]  /*2340*/  IMAD.HI.U32 R22, R19, R2, RZ ;  /* 0x0000000213167227 */ /* 0x008fc800078e00ff */
[----:B------:R-:W-:Y:S01]  /*2350*/  IMAD.HI.U32 R6, R21, R2, RZ ;  /* 0x0000000215067227 */ /* 0x000fe200078e00ff */
[----:B------:R-:W-:-:S04]  /*2360*/  @P3 SHF.R.U32.HI R19, RZ, R3, R22 ;  /* 0x00000003ff133219 */ /* 0x000fc80000011616 */
[----:B------:R-:W-:Y:S01]  /*2370*/  @P3 SHF.R.U32.HI R21, RZ, R3, R6 ;  /* 0x00000003ff153219 */ /* 0x000fe20000011606 */
[----:B------:R-:W-:-:S04]  /*2380*/  IMAD R19, R72, R19, RZ ;  /* 0x0000001348137224 */ /* 0x000fc800078e02ff */
[----:B------:R-:W-:Y:S01]  /*2390*/  IMAD R6, R72, R21, RZ ;  /* 0x0000001548067224 */ /* 0x000fe200078e02ff */
[C---:B------:R-:W-:Y:S02]  /*23a0*/  ISETP.GE.AND P0, PT, R5.reuse, R19, PT ;  /* 0x000000130500720c */ /* 0x040fe40003f06270 */
[----:B------:R-:W-:Y:S02]  /*23b0*/  IADD3 R19, PT, PT, -R5, RZ, RZ ;  /* 0x000000ff05137210 */ /* 0x000fe40007ffe1ff */
[----:B------:R-:W-:Y:S01]  /*23c0*/  ISETP.GE.OR P0, PT, R7, R6, P0 ;  /* 0x000000060700720c */ /* 0x000fe20000706670 */
[----:B------:R-:W-:-:S04]  /*23d0*/  IMAD.HI.U32 R6, R5, R2, RZ ;  /* 0x0000000205067227 */ /* 0x000fc800078e00ff */
[----:B------:R-:W-:Y:S01]  /*23e0*/  IMAD R8, R4, R19, R8 ;  /* 0x0000001304087224 */ /* 0x000fe200078e0208 */
[----:B------:R-:W-:-:S04]  /*23f0*/  SHF.R.U32.HI R6, RZ, R3, R6 ;  /* 0x00000003ff067219 */ /* 0x000fc80000011606 */
[----:B------:R-:W-:-:S03]  /*2400*/  SEL R6, R5, R6, !P3 ;  /* 0x0000000605067207 */ /* 0x000fc60005800000 */
[----:B------:R-:W-:-:S04]  /*2410*/  @!P0 IMAD.HI.U32 R18, R7, R2, RZ ;  /* 0x0000000207128227 */ /* 0x000fc800078e00ff */
[----:B------:R-:W-:Y:S01]  /*2420*/  IMAD.MOV R2, RZ, RZ, -R6 ;  /* 0x000000ffff027224 */ /* 0x000fe200078e0a06 */
[----:B------:R-:W-:-:S03]  /*2430*/  @!P0 SHF.R.U32.HI R18, RZ, R3, R18 ;  /* 0x00000003ff128219 */ /* 0x000fc60000011612 */
[----:B------:R-:W-:Y:S01]  /*2440*/  IMAD R2, R72, R2, R5 ;  /* 0x0000000248027224 */ /* 0x000fe200078e0205 */
        /* <DEDUP_REMOVED lines=9> */
.L_x_41:
[----:B------:R-:W1:Y:S02]  /*24e0*/  LDCU UR8, c[0x0][0xb30] ;  /* 0x00016600ff0877ac */ /* 0x000e640008000800 */
[----:B-1----:R-:W-:-:S09]  /*24f0*/  UISETP.NE.AND UP0, UPT, UR8, 0x1, UPT ;  /* 0x000000010800788c */ /* 0x002fd2000bf05270 */
[----:B------:R-:W-:Y:S05]  /*2500*/  BRA.U UP0, `(.L_x_42) ;  /* 0x0000000100407547 */ /* 0x000fea000b800000 */
[----:B------:R-:W1:Y:S08]  /*2510*/  LDC.64 R4, c[0x0][0xb10] ;  /* 0x0002c400ff047b82 */ /* 0x000e700000000a00 */
[----:B------:R-:W2:Y:S08]  /*2520*/  LDC.64 R2, c[0x0][0xb18] ;  /* 0x0002c600ff027b82 */ /* 0x000eb00000000a00 */
[----:B------:R-:W4:Y:S08]  /*2530*/  LDC R6, c[0x0][0xb20] ;  /* 0x0002c800ff067b82 */ /* 0x000f300000000800 */
[----:B------:R-:W3:Y:S01]  /*2540*/  LDC R18, c[0x0][0xb0c] ;  /* 0x0002c300ff127b82 */ /* 0x000ee20000000800 */
[----:B-1----:R-:W-:-:S05]  /*2550*/  IMAD.HI.U32 R4, R11, R4, RZ ;  /* 0x000000040b047227 */ /* 0x002fca00078e00ff */
[----:B------:R-:W-:Y:S01]  /*2560*/  SHF.R.U32.HI R4, RZ, R5, R4 ;  /* 0x00000005ff047219 */ /* 0x000fe20000011604 */
[----:B--2---:R-:W-:Y:S01]  /*2570*/  IMAD.HI.U32 R3, R8, R3, RZ ;  /* 0x0000000308037227 */ /* 0x004fe200078e00ff */
[----:B------:R-:W-:-:S04]  /*2580*/  ISETP.NE.AND P0, PT, R2, 0x1, PT ;  /* 0x000000010200780c */ /* 0x000fc80003f05270 */
[----:B----4-:R-:W-:-:S04]  /*2590*/  SHF.R.U32.HI R3, RZ, R6, R3 ;  /* 0x00000006ff037219 */ /* 0x010fc80000011603 */
[----:B------:R-:W-:Y:S02]  /*25a0*/  SEL R3, R8, R3, !P0 ;  /* 0x0000000308037207 */ /* 0x000fe40004000000 */
[----:B---3--:R-:W-:-:S04]  /*25b0*/  ISETP.NE.AND P1, PT, R18, 0x1, PT ;  /* 0x000000011200780c */ /* 0x008fc80003f25270 */
[----:B------:R-:W-:-:S05]  /*25c0*/  SEL R4, R11, R4, !P1 ;  /* 0x000000040b047207 */ /* 0x000fca0004800000 */
[----:B------:R-:W-:Y:S02]  /*25d0*/  IMAD.IADD R5, R3, 0x1, -R4 ;  /* 0x0000000103057824 */ /* 0x000fe400078e0a04 */
[----:B------:R-:W-:Y:S02]  /*25e0*/  IMAD.IADD R3, R4, 0x1, -R3 ;  /* 0x0000000104037824 */ /* 0x000fe400078e0a03 */
[----:B------:R-:W-:Y:S02]  /*25f0*/  IMAD R11, R5, R18, R11 ;  /* 0x00000012050b7224 */ /* 0x000fe400078e020b */
[----:B------:R-:W-:-:S07]  /*2600*/  IMAD R8, R3, R2, R8 ;  /* 0x0000000203087224 */ /* 0x000fce00078e0208 */
.L_x_42:
[----:B------:R-:W-:Y:S01]  /*2610*/  VIADD R14, R14, 0x1 ;  /* 0x000000010e0e7836 */ /* 0x000fe20000000000 */
[----:B------:R-:W-:Y:S01]  /*2620*/  PLOP3.LUT P1, PT, PT, PT, PT, 0x80, 0x8 ;  /* 0x000000000008781c */ /* 0x000fe20003f2f070 */
[----:B------:R-:W-:Y:S02]  /*2630*/  IMAD.IADD R155, R11, 0x1, R154 ;  /* 0x000000010b9b7824 */ /* 0x000fe400078e029a */
[----:B------:R-:W-:Y:S01]  /*2640*/  IMAD.IADD R164, R8, 0x1, R143 ;  /* 0x0000000108a47824 */ /* 0x000fe200078e028f */
[----:B------:R-:W-:-:S04]  /*2650*/  ISETP.NE.AND P0, PT, R14, 0x2, PT ;  /* 0x000000020e00780c */ /* 0x000fc80003f05270 */
[----:B------:R-:W-:Y:S02]  /*2660*/  SEL R2, RZ, 0x1, P0 ;  /* 0x00000001ff027807 */ /* 0x000fe40000000000 */
[----:B------:R-:W-:Y:S02]  /*2670*/  SEL R14, R14, RZ, P0 ;  /* 0x000000ff0e0e7207 */ /* 0x000fe40000000000 */
[----:B------:R-:W-:Y:S01]  /*2680*/  LOP3.LUT R13, R13, R2, RZ, 0x3c, !PT ;  /* 0x000000020d0d7212 */ /* 0x000fe200078e3cff */
[----:B------:R-:W-:Y:S06]  /*2690*/  @P2 BRA `(.L_x_43) ;  /* 0xfffffff000582947 */ /* 0x000fec000383ffff */
[----:B------:R-:W-:Y:S01]  /*26a0*/  UIADD3 UR4, UPT, UPT, UR4, 0x50, URZ ;  /* 0x0000005004047890 */ /* 0x000fe2000fffe0ff */
[----:B------:R-:W-:-:S03]  /*26b0*/  SHF.L.U32 R3, R15, 0x1f, RZ ;  /* 0x0000001f0f037819 */ /* 0x000fc600000006ff */
[----:B------:R-:W-:-:S09]  /*26c0*/  ULEA UR5, UR13, UR4, 0x3 ;  /* 0x000000040d057291 */ /* 0x000fd2000f8e18ff */
[----:B------:R-:W1:Y:S02]  /*26d0*/  SYNCS.PHASECHK.TRANS64.TRYWAIT P0, [UR5], R3 ;  /* 0x00000003ff0075a7 */ /* 0x000e640008001105 */
[----:B-1----:R-:W-:Y:S05]  /*26e0*/  @!P0 BRA `(.L_x_44) ;  /* 0x0000004c00ec8947 */ /* 0x002fea0003800000 */
.L_x_125:
[----:B------:R-:W-:-:S04]  /*26f0*/  UIADD3 UR6, UPT, UPT, UR13, 0x1, URZ ;  /* 0x000000010d067890 */ /* 0x000fc8000fffe0ff */
[----:B------:R-:W-:-:S04]  /*2700*/  UISETP.NE.AND UP0, UPT, UR6, 0xa, UPT ;  /* 0x0000000a0600788c */ /* 0x000fc8000bf05270 */
[----:B------:R-:W-:Y:S02]  /*2710*/  USEL UR7, URZ, 0x1, UP0 ;  /* 0x00000001ff077887 */ /* 0x000fe40008000000 */
[----:B------:R-:W-:-:S04]  /*2720*/  USEL UR6, UR6, URZ, UP0 ;  /* 0x000000ff06067287 */ /* 0x000fc80008000000 */
[----:B------:R-:W-:Y:S01]  /*2730*/  ULEA UR5, UR6, UR4, 0x3 ;  /* 0x0000000406057291 */ /* 0x000fe2000f8e18ff */
[----:B------:R-:W-:-:S04]  /*2740*/  LOP3.LUT R2, R15, UR7, RZ, 0x3c, !PT ;  /* 0x000000070f027c12 */ /* 0x000fc8000f8e3cff */
[----:B-1----:R-:W-:-:S04]  /*2750*/  SHF.L.U32 R3, R2, 0x1f, RZ ;  /* 0x0000001f02037819 */ /* 0x002fc800000006ff */
[----:B------:R-:W1:Y:S02]  /*2760*/  SYNCS.PHASECHK.TRANS64.TRYWAIT P0, [UR5], R3 ;  /* 0x00000003ff0075a7 */ /* 0x000e640008001105 */
[----:B-1----:R-:W-:Y:S05]  /*2770*/  @!P0 BRA `(.L_x_45) ;  /* 0x0000004c00e08947 */ /* 0x002fea0003800000 */
.L_x_127:
        /* <DEDUP_REMOVED lines=9> */
.L_x_129:
        /* <DEDUP_REMOVED lines=9> */
.L_x_131:
        /* <DEDUP_REMOVED lines=9> */
.L_x_133:
        /* <DEDUP_REMOVED lines=9> */
.L_x_135:
        /* <DEDUP_REMOVED lines=9> */
.L_x_137:
        /* <DEDUP_REMOVED lines=9> */
.L_x_139:
        /* <DEDUP_REMOVED lines=9> */
.L_x_141:
[----:B------:R-:W-:-:S04]  /*2b70*/  UIADD3 UR6, UPT, UPT, UR6, 0x1, URZ ;  /* 0x0000000106067890 */ /* 0x000fc8000fffe0ff */
[----:B------:R-:W-:-:S04]  /*2b80*/  UISETP.NE.AND UP0, UPT, UR6, 0xa, UPT ;  /* 0x0000000a0600788c */ /* 0x000fc8000bf05270 */
[----:B------:R-:W-:Y:S02]  /*2b90*/  USEL UR5, URZ, 0x1, UP0 ;  /* 0x00000001ff057887 */ /* 0x000fe40008000000 */
[----:B------:R-:W-:-:S04]  /*2ba0*/  USEL UR6, UR6, URZ, UP0 ;  /* 0x000000ff06067287 */ /* 0x000fc80008000000 */
[----:B------:R-:W-:Y:S01]  /*2bb0*/  ULEA UR6, UR6, UR4, 0x3 ;  /* 0x0000000406067291 */ /* 0x000fe2000f8e18ff */
[----:B-1----:R-:W-:-:S04]  /*2bc0*/  LOP3.LUT R3, R2, UR5, RZ, 0x3c, !PT ;  /* 0x0000000502037c12 */ /* 0x002fc8000f8e3cff */
[----:B------:R-:W-:Y:S01]  /*2bd0*/  SHF.L.U32 R3, R3, 0x1f, RZ ;  /* 0x0000001f03037819 */ /* 0x000fe200000006ff */
[----:B---3--:R-:W-:-:S07]  /*2be0*/  IMAD.U32 R0, RZ, RZ, UR6 ;  /* 0x00000006ff007e24 */ /* 0x008fce000f8e00ff */
.L_x_53:
[----:B-1----:R1:W2:Y:S02]  /*2bf0*/  SYNCS.PHASECHK.TRANS64.TRYWAIT P0, [R0+URZ], R3 ;  /* 0x00000003000075a7 */ /* 0x0022a400080011ff */
[----:B--2---:R-:W-:Y:S05]  /*2c00*/  @!P0 NANOSLEEP.SYNCS 0x989680 ;  /* 0x009896800000895d */ /* 0x004fea0003900000 */
[----:B------:R-:W2:Y:S02]  /*2c10*/  @!P0 SYNCS.PHASECHK.TRANS64 P0, [R0+URZ], R3 ;  /* 0x00000003000085a7 */ /* 0x000ea400080010ff */
[----:B--2---:R-:W-:Y:S05]  /*2c20*/  @P0 EXIT ;  /* 0x000000000000094d */ /* 0x004fea0003800000 */
[----:B------:R-:W-:Y:S05]  /*2c30*/  BRA `(.L_x_53) ;  /* 0xfffffffc00ec7947 */ /* 0x000fea000383ffff */
.L_x_23:
[----:B------:R-:W-:-:S04]  /*2c40*/  UISETP.NE.AND UP1, UPT, UR37, URZ, UPT ;  /* 0x000000ff2500728c */ /* 0x000fc8000bf25270 */
[----:B------:R-:W-:-:S09]  /*2c50*/  UISETP.NE.OR UP1, UPT, UR10, 0x1, UP1 ;  /* 0x000000010a00788c */ /* 0x000fd20008f25670 */
[----:B------:R-:W-:Y:S05]  /*2c60*/  BRA.U UP1, `(.L_x_54) ;  /* 0x00000005014c7547 */ /* 0x000fea000b800000 */
[----:B------:R-:W-:Y:S01]  /*2c70*/  HFMA2 R11, -RZ, RZ, 0, 0 ;  /* 0x00000000ff0b7431 */ /* 0x000fe200000001ff */
[----:B------:R-:W-:Y:S01]  /*2c80*/  ISETP.GE.U32.AND P2, PT, R10, 0x2, PT ;  /* 0x000000020a00780c */ /* 0x000fe20003f46070 */
[----:B------:R-:W-:Y:S01]  /*2c90*/  IMAD.MOV.U32 R12, RZ, RZ, 0x1 ;  /* 0x00000001ff0c7424 */ /* 0x000fe200078e00ff */
[----:B------:R-:W-:Y:S01]  /*2ca0*/  CS2R R8, SRZ ;  /* 0x0000000000087805 */ /* 0x000fe2000001ff00 */
[----:B------:R-:W-:Y:S01]  /*2cb0*/  IMAD.MOV.U32 R3, RZ, RZ, RZ ;  /* 0x000000ffff037224 */ /* 0x000fe200078e00ff */
[----:B------:R-:W-:Y:S01]  /*2cc0*/  UMOV UR4, 0x400 ;  /* 0x0000040000047882 */ /* 0x000fe20000000000 */
[----:B------:R-:W-:Y:S01]  /*2cd0*/  UMOV UR6, URZ ;  /* 0x000000ff00067c82 */ /* 0x000fe20008000000 */
[----:B------:R-:W-:-:S12]  /*2ce0*/  ULEA UR37, UR37, UR4, 0x18 ;  /* 0x0000000425257291 */ /* 0x000fd8000f8ec0ff */
.L_x_58:
[----:B------:R-:W-:Y:S02]  /*2cf0*/  LEA R0, R3, UR37, 0x3 ;  /* 0x0000002503007c11 */ /* 0x000fe4000f8e18ff */
[----:B------:R-:W-:-:S03]  /*2d00*/  SHF.L.U32 R5, R8, 0x1f, RZ ;  /* 0x0000001f08057819 */ /* 0x000fc600000006ff */
[----:B------:R-:W-:Y:S01]  /*2d10*/  VIADD R4, R0, 0x130 ;  /* 0x0000013000047836 */ /* 0x000fe20000000000 */
[----:B------:R-:W1:Y:S02]  /*2d20*/  SYNCS.PHASECHK.TRANS64.TRYWAIT P0, [R0+URZ+0x120], R5 ;  /* 0x00012005000075a7 */ /* 0x000e6400080011ff */
[----:B-1----:R-:W-:Y:S05]  /*2d30*/  @!P0 BRA `(.L_x_55) ;  /* 0x0000004c00308947 */ /* 0x002fea0003800000 */
.L_x_142:
[----:B------:R-:W-:Y:S01]  /*2d40*/  ULEA UR5, UR6, UR37, 0x3 ;  /* 0x0000002506057291 */ /* 0x000fe2000f8e18ff */
[----:B------:R-:W-:Y:S01]  /*2d50*/  PRMT R4, RZ, 0x654, R4 ;  /* 0x00000654ff047816 */ /* 0x000fe20000000004 */
[----:B-1----:R-:W-:Y:S01]  /*2d60*/  @!P2 IMAD.MOV.U32 R5, RZ, RZ, 0x10 ;  /* 0x00000010ff05a424 */ /* 0x002fe200078e00ff */
[----:B------:R-:W-:Y:S01]  /*2d70*/  SHF.L.U32 R7, R12, 0x1f, RZ ;  /* 0x0000001f0c077819 */ /* 0x000fe200000006ff */
[----:B------:R-:W-:Y:S01]  /*2d80*/  UIADD3 UR4, UPT, UPT, UR5, 0xc0, URZ ;  /* 0x000000c005047890 */ /* 0x000fe2000fffe0ff */
[----:B------:R1:W-:Y:S05]  /*2d90*/  SYNCS.ARRIVE.TRANS64.RED.A1T0 RZ, [R4+URZ], RZ ;  /* 0x000000ff04ff79a7 */ /* 0x0003ea00081004ff */
[----:B------:R-:W-:Y:S01]  /*2da0*/  IMAD.U32 R13, RZ, RZ, UR4 ;  /* 0x00000004ff0d7e24 */ /* 0x000fe2000f8e00ff */
[----:B------:R-:W2:Y:S04]  /*2db0*/  SYNCS.PHASECHK.TRANS64.TRYWAIT P0, [UR5+0xd0], R7 ;  /* 0x0000d007ff0075a7 */ /* 0x000ea80008001105 */
[----:B------:R-:W-:Y:S01]  /*2dc0*/  PRMT R13, R10, 0x654, R13 ;  /* 0x000006540a0d7816 */ /* 0x000fe2000000000d */
[----:B-12---:R-:W-:Y:S06]  /*2dd0*/  @!P0 BRA `(.L_x_56) ;  /* 0x0000004c001c8947 */ /* 0x006fec0003800000 */
.L_x_144:
[----:B------:R-:W-:Y:S01]  /*2de0*/  ULEA UR4, UR6, UR37, 0x4 ;  /* 0x0000002506047291 */ /* 0x000fe2000f8e20ff */
[----:B------:R-:W-:Y:S01]  /*2df0*/  SEL R2, R13, R2, !P2 ;  /* 0x000000020d027207 */ /* 0x000fe20005000000 */
[----:B------:R-:W-:Y:S01]  /*2e00*/  UIADD3 UR5, UPT, UPT, UR5, 0xc0, URZ ;  /* 0x000000c005057890 */ /* 0x000fe2000fffe0ff */
[----:B-1----:R-:W-:Y:S01]  /*2e10*/  LEA R0, R11, UR37, 0x3 ;  /* 0x000000250b007c11 */ /* 0x002fe2000f8e18ff */
[----:B------:R-:W-:Y:S01]  /*2e20*/  UIADD3 UR4, UPT, UPT, UR4, 0x150, URZ ;  /* 0x0000015004047890 */ /* 0x000fe2000fffe0ff */
[----:B------:R1:W-:Y:S01]  /*2e30*/  @!P2 SYNCS.ARRIVE.TRANS64.RED RZ, [R2+URZ], R5 ;  /* 0x0000000502ffa9a7 */ /* 0x0003e200080004ff */
[----:B------:R-:W-:Y:S01]  /*2e40*/  UIADD3 UR6, UPT, UPT, UR6, 0x1, URZ ;  /* 0x0000000106067890 */ /* 0x000fe2000fffe0ff */
[----:B------:R-:W-:-:S03]  /*2e50*/  VIADD R3, R3, 0x1 ;  /* 0x0000000103037836 */ /* 0x000fc60000000000 */
[----:B------:R-:W-:Y:S02]  /*2e60*/  UISETP.NE.AND UP0, UPT, UR6, 0x2, UPT ;  /* 0x000000020600788c */ /* 0x000fe4000bf05270 */
[----:B------:R-:W-:Y:S01]  /*2e70*/  ISETP.NE.AND P0, PT, R3, 0x2, PT ;  /* 0x000000020300780c */ /* 0x000fe20003f05270 */
[----:B------:R-:W-:Y:S06]  /*2e80*/  UGETNEXTWORKID.BROADCAST [UR4], [UR5] ;  /* 0x00000000040073ca */ /* 0x000fec0008000100 */
[----:B------:R-:W-:Y:S02]  /*2e90*/  USEL UR4, URZ, 0x1, UP0 ;  /* 0x00000001ff047887 */ /* 0x000fe40008000000 */
[----:B------:R-:W-:-:S04]  /*2ea0*/  USEL UR6, UR6, URZ, UP0 ;  /* 0x000000ff06067287 */ /* 0x000fc80008000000 */
[----:B------:R-:W-:Y:S02]  /*2eb0*/  LOP3.LUT R12, R12, UR4, RZ, 0x3c, !PT ;  /* 0x000000040c0c7c12 */ /* 0x000fe4000f8e3cff */
[----:B-1----:R-:W-:-:S04]  /*2ec0*/  SHF.L.U32 R5, R9, 0x1f, RZ ;  /* 0x0000001f09057819 */ /* 0x002fc800000006ff */
[----:B------:R-:W1:Y:S02]  /*2ed0*/  SYNCS.PHASECHK.TRANS64.TRYWAIT P1, [R0+URZ+0xc0], R5 ;  /* 0x0000c005000075a7 */ /* 0x000e6400080211ff */
[----:B-1----:R-:W-:Y:S05]  /*2ee0*/  @!P1 BRA `(.L_x_57) ;  /* 0x0000004800f09947 */ /* 0x002fea0003800000 */
.L_x_145:
[----:B------:R-:W-:Y:S01]  /*2ef0*/  LEA R4, R11, UR37, 0x4 ;  /* 0x000000250b047c11 */ /* 0x000fe2000f8e20ff */
[----:B-1----:R-:W-:Y:S01]  /*2f00*/  VIADD R0, R0, 0xd0 ;  /* 0x000000d000007836 */ /* 0x002fe20000000000 */
[----:B------:R-:W-:Y:S01]  /*2f10*/  SEL R3, R3, RZ, P0 ;  /* 0x000000ff03037207 */ /* 0x000fe20000000000 */
[----:B------:R-:W-:-:S03]  /*2f20*/  VIADD R11, R11, 0x1 ;  /* 0x000000010b0b7836 */ /* 0x000fc60000000000 */
[----:B------:R-:W1:Y:S01]  /*2f30*/  LDS.128 R4, [R4+0x150] ;  /* 0x0001500004047984 */ /* 0x000e620000000c00 */
[----:B------:R-:W-:Y:S02]  /*2f40*/  PRMT R0, RZ, 0x654, R0 ;  /* 0x00000654ff007816 */ /* 0x000fe40000000000 */
[C---:B------:R-:W-:Y:S01]  /*2f50*/  ISETP.NE.AND P1, PT, R11.reuse, 0x2, PT ;  /* 0x000000020b00780c */ /* 0x040fe20003f25270 */
[----:B------:R-:W-:Y:S01]  /*2f60*/  @!PT LDS RZ, [RZ] ;  /* 0x00000000fffff984 */ /* 0x000fe20000000800 */
[----:B------:R-:W-:Y:S01]  /*2f70*/  @!PT LDS RZ, [RZ] ;  /* 0x00000000fffff984 */ /* 0x000fe20000000800 */
[----:B------:R-:W-:Y:S01]  /*2f80*/  @!PT LDS RZ, [RZ] ;  /* 0x00000000fffff984 */ /* 0x000fe20000000800 */
[----:B------:R-:W-:Y:S01]  /*2f90*/  @!PT LDS RZ, [RZ] ;  /* 0x00000000fffff984 */ /* 0x000fe20000000800 */
[----:B------:R2:W-:Y:S06]  /*2fa0*/  MEMBAR.ALL.CTA ;  /* 0x0000000000007992 */ /* 0x0005ec0000008000 */
[----:B--2---:R-:W2:Y:S01]  /*2fb0*/  FENCE.VIEW.ASYNC.S ;  /* 0x00000000000073c6 */ /* 0x004ea20000000000 */
[----:B------:R-:W-:Y:S01]  /*2fc0*/  SEL R11, R11, RZ, P1 ;  /* 0x000000ff0b0b7207 */ /* 0x000fe20000800000 */
[----:B--2---:R2:W-:Y:S01]  /*2fd0*/  SYNCS.ARRIVE.TRANS64.RED.A1T0 RZ, [R0+URZ], RZ ;  /* 0x000000ff00ff79a7 */ /* 0x0045e200081004ff */
[----:B-1----:R-:W-:-:S02]  /*2fe0*/  LOP3.LUT P3, RZ, R6, 0x1, RZ, 0xc0, !PT ;  /* 0x0000000106ff7812 */ /* 0x002fc4000786c0ff */
[----:B------:R-:W-:-:S04]  /*2ff0*/  SEL R5, RZ, 0x1, P0 ;  /* 0x00000001ff057807 */ /* 0x000fc80000000000 */
[----:B------:R-:W-:Y:S02]  /*3000*/  LOP3.LUT R8, R8, R5, RZ, 0x3c, !PT ;  /* 0x0000000508087212 */ /* 0x000fe400078e3cff */
[----:B--2---:R-:W-:-:S04]  /*3010*/  SEL R0, RZ, 0x1, P1 ;  /* 0x00000001ff007807 */ /* 0x004fc80000800000 */
[----:B------:R-:W-:Y:S01]  /*3020*/  LOP3.LUT R9, R9, R0, RZ, 0x3c, !PT ;  /* 0x0000000009097212 */ /* 0x000fe200078e3cff */
[----:B------:R-:W-:Y:S06]  /*3030*/  @P3 BRA `(.L_x_58) ;  /* 0xfffffffc002c3947 */ /* 0x000fec000383ffff */
[----:B------:R-:W-:Y:S01]  /*3040*/  ULEA UR5, UR6, UR37, 0x3 ;  /* 0x0000002506057291 */ /* 0x000fe2000f8e18ff */
[----:B------:R-:W-:-:S08]  /*3050*/  SHF.L.U32 R3, R12, 0x1f, RZ ;  /* 0x0000001f0c037819 */ /* 0x000fd000000006ff */
[----:B------:R-:W1:Y:S02]  /*3060*/  SYNCS.PHASECHK.TRANS64 P0, [UR5+0xd0], R3 ;  /* 0x0000d003ff0075a7 */ /* 0x000e640008001005 */
[----:B-1----:R-:W-:Y:S05]  /*3070*/  @P0 BRA `(.L_x_59) ;  /* 0x0000000000080947 */ /* 0x002fea0003800000 */
[----:B------:R-:W1:Y:S02]  /*3080*/  SYNCS.PHASECHK.TRANS64.TRYWAIT P0, [UR5+0xd0], R3 ;  /* 0x0000d003ff0075a7 */ /* 0x000e640008001105 */
[----:B-1----:R-:W-:Y:S05]  /*3090*/  @!P0 BRA `(.L_x_60) ;  /* 0x0000004800988947 */ /* 0x002fea0003800000 */
.L_x_59:
[----:B------:R-:W-:-:S04]  /*30a0*/  UIADD3 UR4, UPT, UPT, UR6, 0x1, URZ ;  /* 0x0000000106047890 */ /* 0x000fc8000fffe0ff */
[----:B------:R-:W-:-:S04]  /*30b0*/  UISETP.NE.AND UP0, UPT, UR4, 0x2, UPT ;  /* 0x000000020400788c */ /* 0x000fc8000bf05270 */
[----:B------:R-:W-:Y:S02]  /*30c0*/  USEL UR7, URZ, 0x1, UP0 ;  /* 0x00000001ff077887 */ /* 0x000fe40008000000 */
[----:B------:R-:W-:-:S04]  /*30d0*/  USEL UR4, UR4, URZ, UP0 ;  /* 0x000000ff04047287 */ /* 0x000fc80008000000 */
[----:B------:R-:W-:Y:S01]  /*30e0*/  ULEA UR4, UR4, UR37, 0x3 ;  /* 0x0000002504047291 */ /* 0x000fe2000f8e18ff */
[----:B-1----:R-:W-:-:S04]  /*30f0*/  LOP3.LUT R3, R12, UR7, RZ, 0x3c, !PT ;  /* 0x000000070c037c12 */ /* 0x002fc8000f8e3cff */
[----:B------:R-:W-:-:S04]  /*3100*/  SHF.L.U32 R0, R3, 0x1f, RZ ;  /* 0x0000001f03007819 */ /* 0x000fc800000006ff */
[----:B------:R-:W1:Y:S02]  /*3110*/  SYNCS.PHASECHK.TRANS64 P0, [UR4+0xd0], R0 ;  /* 0x0000d000ff0075a7 */ /* 0x000e640008001004 */
[----:B-1----:R-:W-:Y:S05]  /*3120*/  @P0 EXIT ;  /* 0x000000000000094d */ /* 0x002fea0003800000 */
[----:B------:R-:W-:Y:S02]  /*3130*/  SHF.L.U32 R3, R3, 0x1f, RZ ;  /* 0x0000001f03037819 */ /* 0x000fe400000006ff */
[----:B------:R-:W-:-:S07]  /*3140*/  MOV R0, UR4 ;  /* 0x0000000400007c02 */ /* 0x000fce0008000f00 */
.L_x_61:
[----:B-1----:R1:W2:Y:S02]  /*3150*/  SYNCS.PHASECHK.TRANS64.TRYWAIT P0, [R0+URZ+0xd0], R3 ;  /* 0x0000d003000075a7 */ /* 0x0022a400080011ff */
[----:B--2---:R-:W-:Y:S05]  /*3160*/  @!P0 NANOSLEEP.SYNCS 0x989680 ;  /* 0x009896800000895d */ /* 0x004fea0003900000 */
[----:B------:R-:W2:Y:S02]  /*3170*/  @!P0 SYNCS.PHASECHK.TRANS64 P0, [R0+URZ+0xd0], R3 ;  /* 0x0000d003000085a7 */ /* 0x000ea400080010ff */
[----:B--2---:R-:W-:Y:S05]  /*3180*/  @P0 EXIT ;  /* 0x000000000000094d */ /* 0x004fea0003800000 */
[----:B------:R-:W-:Y:S05]  /*3190*/  BRA `(.L_x_61) ;  /* 0xfffffffc00ec7947 */ /* 0x000fea000383ffff */
.L_x_54:
[----:B------:R-:W-:Y:S05]  /*31a0*/  BRA.U UP4, `(.L_x_62) ;  /* 0x0000001104d87547 */ /* 0x000fea000b800000 */
[----:B------:R-:W-:Y:S01]  /*31b0*/  UMOV UR6, 0x40 ;  /* 0x0000004000067882 */ /* 0x000fe20000000000 */
[----:B------:R-:W-:Y:S01]  /*31c0*/  NOP ;  /* 0x0000000000007918 */ /* 0x000fe20000000000 */
[----:B------:R-:W-:Y:S01]  /*31d0*/  ULEA UR6, UR37, UR6, 0x18 ;  /* 0x0000000625067291 */ /* 0x000fe2000f8ec0ff */
[----:B------:R-:W-:Y:S02]  /*31e0*/  UMOV UR7, 0x400 ;  /* 0x0000040000077882 */ /* 0x000fe40000000000 */
[----:B------:R-:W-:-:S06]  /*31f0*/  ULEA UR37, UR37, UR7, 0x18 ;  /* 0x0000000725257291 */ /* 0x000fcc000f8ec0ff */
[----:B------:R-:W1:Y:S02]  /*3200*/  LDS.U8 R2, [UR6+0x1c] ;  /* 0x00001c06ff027984 */ /* 0x000e640008000000 */
[----:B-1----:R-:W-:-:S13]  /*3210*/  ISETP.NE.AND P0, PT, R2, RZ, PT ;  /* 0x000000ff0200720c */ /* 0x002fda0003f05270 */
[----:B------:R-:W-:Y:S05]  /*3220*/  @P0 BRA `(.L_x_63) ;  /* 0x0000000400080947 */ /* 0x000fea0003800000 */
[----:B------:R-:W-:Y:S02]  /*3230*/  UISETP.NE.U32.AND UP0, UPT, UR5, 0x1, UPT ;  /* 0x000000010500788c */ /* 0x000fe4000bf05070 */
[----:B------:R-:W-:-:S07]  /*3240*/  UIADD3 UR8, UPT, UPT, UR6, 0x8, URZ ;  /* 0x0000000806087890 */ /* 0x000fce000fffe0ff */
[----:B------:R-:W-:Y:S05]  /*3250*/  BRA.U !UP0, `(.L_x_64) ;  /* 0x00000001089c7547 */ /* 0x000fea000b800000 */
[----:B------:R-:W-:Y:S01]  /*3260*/  ELECT P0, URZ, PT ;  /* 0x0000000000ff782f */ /* 0x000fe20003800000 */
[----:B------:R-:W-:-:S12]  /*3270*/  BSSY B0, `(.L_x_64) ;  /* 0x0000025000007945 */ /* 0x000fd80003800000 */
[----:B------:R-:W-:Y:S05]  /*3280*/  @!P0 BRA `(.L_x_65) ;  /* 0x00000000008c8947 */ /* 0x000fea0003800000 */
[----:B------:R-:W-:-:S05]  /*3290*/  UMOV UR7, 0x10 ;  /* 0x0000001000077882 */ /* 0x000fca0000000000 */
[----:B------:R-:W-:Y:S04]  /*32a0*/  DEPBAR.LE SB1, 0x36 ;  /* 0x00009d800000791a */ /* 0x000fe80000000000 */
[----:B------:R-:W1:Y:S02]  /*32b0*/  UTCATOMSWS.2CTA.FIND_AND_SET.ALIGN UP1, UR7, UR7 ;  /* 0x00000007000775e3 */ /* 0x000e640008220800 */
[----:B-1----:R-:W-:Y:S01]  /*32c0*/  MOV R11, UR7 ;  /* 0x00000007000b7c02 */ /* 0x002fe20008000f00 */
[----:B------:R-:W-:Y:S06]  /*32d0*/  BRA.U UP1, `(.L_x_66) ;  /* 0x0000000101187547 */ /* 0x000fec000b800000 */
.L_x_67:
[----:B------:R-:W-:Y:S05]  /*32e0*/  NANOSLEEP 0x64 ;  /* 0x000000640000795d */ /* 0x000fea0003800000 */
[----:B------:R-:W-:-:S05]  /*32f0*/  UMOV UR7, 0x10 ;  /* 0x0000001000077882 */ /* 0x000fca0000000000 */
[----:B------:R-:W-:Y:S04]  /*3300*/  DEPBAR.LE SB1, 0x36 ;  /* 0x00009d800000791a */ /* 0x000fe80000000000 */
[----:B------:R-:W1:Y:S02]  /*3310*/  UTCATOMSWS.2CTA.FIND_AND_SET.ALIGN UP1, UR7, UR7 ;  /* 0x00000007000775e3 */ /* 0x000e640008220800 */
[----:B-1----:R-:W-:Y:S01]  /*3320*/  MOV R11, UR7 ;  /* 0x00000007000b7c02 */ /* 0x002fe20008000f00 */
[----:B------:R-:W-:Y:S05]  /*3330*/  BRA.U !UP1, `(.L_x_67) ;  /* 0xfffffffd09e87547 */ /* 0x000fea000b83ffff */
.L_x_66:
[----:B------:R-:W1:Y:S01]  /*3340*/  LDS R5, [UR6+0x10] ;  /* 0x00001006ff057984 */ /* 0x000e620008000800 */
[----:B------:R-:W-:Y:S01]  /*3350*/  IMAD.U32 R3, RZ, RZ, UR37 ;  /* 0x00000025ff037e24 */ /* 0x000fe2000f8e00ff */
[----:B------:R-:W-:-:S03]  /*3360*/  MOV R2, UR4 ;  /* 0x0000000400027c02 */ /* 0x000fc60008000f00 */
[----:B------:R-:W-:Y:S01]  /*3370*/  VIADD R3, R3, 0x170 ;  /* 0x0000017003037836 */ /* 0x000fe20000000000 */
[----:B-1----:R-:W-:-:S04]  /*3380*/  SHF.L.U32 R5, R5, 0x1f, RZ ;  /* 0x0000001f05057819 */ /* 0x002fc800000006ff */
[----:B------:R-:W1:Y:S02]  /*3390*/  SYNCS.PHASECHK.TRANS64.TRYWAIT P0, [UR6+0x8], R5 ;  /* 0x00000805ff0075a7 */ /* 0x000e640008001106 */
[----:B-1----:R-:W-:Y:S05]  /*33a0*/  @P0 BRA `(.L_x_68) ;  /* 0x0000000000080947 */ /* 0x002fea0003800000 */
[----:B------:R-:W1:Y:S02]  /*33b0*/  SYNCS.PHASECHK.TRANS64.TRYWAIT P0, [UR6+0x8], R5 ;  /* 0x00000805ff0075a7 */ /* 0x000e640008001106 */
[----:B-1----:R-:W-:Y:S05]  /*33c0*/  @!P0 BRA `(.L_x_69) ;  /* 0x0000004400e48947 */ /* 0x002fea0003800000 */
.L_x_68:
[----:B-1----:R-:W-:Y:S01]  /*33d0*/  HFMA2 R4, -RZ, RZ, 0, 5.9604644775390625e-08 ;  /* 0x00000001ff047431 */ /* 0x002fe200000001ff */
[----:B------:R-:W-:Y:S01]  /*33e0*/  UPRMT UR7, UR4, 0x654, UR8 ;  /* 0x0000065404077896 */ /* 0x000fe20008000008 */
[----:B------:R-:W-:Y:S01]  /*33f0*/  IMAD.MOV.U32 R6, RZ, RZ, 0xffff ;  /* 0x0000ffffff067424 */ /* 0x000fe200078e00ff */
[----:B------:R-:W-:Y:S01]  /*3400*/  PRMT R2, R2, 0x654, R3 ;  /* 0x0000065402027816 */ /* 0x000fe20000000003 */
[----:B------:R-:W-:Y:S02]  /*3410*/  IMAD.MOV.U32 R5, RZ, RZ, 0x4 ;  /* 0x00000004ff057424 */ /* 0x000fe400078e00ff */
[----:B------:R-:W-:Y:S01]  /*3420*/  IMAD.SHL.U32 R9, R11, 0x20, RZ ;  /* 0x000000200b097824 */ /* 0x000fe200078e00ff */
[----:B------:R-:W-:Y:S02]  /*3430*/  MOV R3, UR7 ;  /* 0x0000000700037c02 */ /* 0x000fe40008000f00 */
[-C--:B------:R-:W-:Y:S01]  /*3440*/  SHF.L.U32 R7, R6, R11.reuse, RZ ;  /* 0x0000000b06077219 */ /* 0x080fe200000006ff */
[----:B------:R1:W-:Y:S01]  /*3450*/  SYNCS.ARRIVE.TRANS64.RED RZ, [UR7], R5 ;  /* 0x00000005ffff79a7 */ /* 0x0003e20008000407 */
[----:B------:R-:W-:Y:S01]  /*3460*/  SHF.L.U32 R6, R4, R11, RZ ;  /* 0x0000000b04067219 */ /* 0x000fe200000006ff */
[----:B------:R1:W-:Y:S04]  /*3470*/  STS [UR37+0x170], R9 ;  /* 0x00017009ff007988 */ /* 0x0003e80008000825 */
[----:B------:R1:W-:Y:S04]  /*3480*/  STAS [R2.64], R11 ;  /* 0x0000000b02007dbd */ /* 0x0003e8000c0008ff */
[----:B------:R1:W-:Y:S04]  /*3490*/  ATOMS.OR RZ, [UR6+0x14], R7 ;  /* 0x00001407ffff798c */ /* 0x0003e8000b000006 */
[----:B------:R1:W-:Y:S04]  /*34a0*/  ATOMS.OR RZ, [UR6+0x18], R6 ;  /* 0x00001806ffff798c */ /* 0x0003e8000b000006 */
[----:B------:R1:W-:Y:S02]  /*34b0*/  ATOMS.XOR RZ, [UR6+0x10], R4 ;  /* 0x00001004ffff798c */ /* 0x0003e4000b800006 */
.L_x_65:
[----:B------:R-:W-:Y:S05]  /*34c0*/  BSYNC B0 ;  /* 0x0000000000007941 */ /* 0x000fea0003800000 */
.L_x_64:
[----:B------:R-:W-:Y:S05]  /*34d0*/  BRA.U UP0, `(.L_x_70) ;  /* 0x00000001006c7547 */ /* 0x000fea000b800000 */
[----:B------:R-:W-:-:S03]  /*34e0*/  UMOV UR7, 0xffffffff ;  /* 0xffffffff00077882 */ /* 0x000fc60000000000 */
[----:B------:R-:W-:Y:S05]  /*34f0*/  BRA.DIV UR7, `(.L_x_71) ;  /* 0x0000004607b07947 */ /* 0x000fea000b800000 */
[----:B------:R-:W-:-:S13]  /*3500*/  ELECT P6, URZ, PT ;  /* 0x0000000000ff782f */ /* 0x000fda00038c0000 */
.L_x_149:
[----:B------:R-:W-:Y:S05]  /*3510*/  @!P6 BRA `(.L_x_70) ;  /* 0x00000000005ce947 */ /* 0x000fea0003800000 */
[----:B-1----:R-:W1:Y:S02]  /*3520*/  LDS R3, [UR6+0x10] ;  /* 0x00001006ff037984 */ /* 0x002e640008000800 */
[----:B-1----:R-:W-:-:S04]  /*3530*/  SHF.L.U32 R3, R3, 0x1f, RZ ;  /* 0x0000001f03037819 */ /* 0x002fc800000006ff */
[----:B------:R-:W1:Y:S02]  /*3540*/  SYNCS.PHASECHK.TRANS64.TRYWAIT P0, [UR6+0x8], R3 ;  /* 0x00000803ff0075a7 */ /* 0x000e640008001106 */
[----:B-1----:R-:W-:Y:S05]  /*3550*/  @P0 BRA `(.L_x_72) ;  /* 0x0000000000080947 */ /* 0x002fea0003800000 */
[----:B------:R-:W1:Y:S02]  /*3560*/  SYNCS.PHASECHK.TRANS64.TRYWAIT P0, [UR6+0x8], R3 ;  /* 0x00000803ff0075a7 */ /* 0x000e640008001106 */
[----:B-1----:R-:W-:Y:S05]  /*3570*/  @!P0 BRA `(.L_x_73) ;  /* 0x0000004400b08947 */ /* 0x002fea0003800000 */
.L_x_72:
[----:B------:R-:W2:Y:S01]  /*3580*/  LDS R5, [UR37+0x170] ;  /* 0x00017025ff057984 */ /* 0x000ea20008000800 */
[----:B-1----:R-:W-:Y:S02]  /*3590*/  HFMA2 R2, -RZ, RZ, 0, 5.9604644775390625e-08 ;  /* 0x00000001ff027431 */ /* 0x002fe400000001ff */
[----:B------:R-:W-:Y:S01]  /*35a0*/  IMAD.MOV.U32 R3, RZ, RZ, 0xffff ;  /* 0x0000ffffff037424 */ /* 0x000fe200078e00ff */
[----:B------:R-:W-:Y:S01]  /*35b0*/  UPRMT UR7, UR4, 0x654, UR8 ;  /* 0x0000065404077896 */ /* 0x000fe20008000008 */
[----:B--2---:R-:W-:-:S03]  /*35c0*/  IMAD.SHL.U32 R4, R5, 0x20, RZ ;  /* 0x0000002005047824 */ /* 0x004fc600078e00ff */
[-C--:B------:R-:W-:Y:S02]  /*35d0*/  SHF.L.U32 R3, R3, R5.reuse, RZ ;  /* 0x0000000503037219 */ /* 0x080fe400000006ff */
[----:B------:R-:W-:Y:S01]  /*35e0*/  SHF.L.U32 R5, R2, R5, RZ ;  /* 0x0000000502057219 */ /* 0x000fe200000006ff */
[----:B------:R2:W-:Y:S04]  /*35f0*/  STS [UR37+0x170], R4 ;  /* 0x00017004ff007988 */ /* 0x0005e80008000825 */
[----:B------:R2:W-:Y:S04]  /*3600*/  ATOMS.OR RZ, [UR6+0x14], R3 ;  /* 0x00001403ffff798c */ /* 0x0005e8000b000006 */
[----:B------:R2:W-:Y:S01]  /*3610*/  ATOMS.OR RZ, [UR6+0x18], R5 ;  /* 0x00001805ffff798c */ /* 0x0005e2000b000006 */
[----:B------:R-:W-:Y:S03]  /*3620*/  SYNCS.ARRIVE.TRANS64.RED.A1T0 RZ, [UR7], RZ ;  /* 0x000000ffffff79a7 */ /* 0x000fe60008100407 */
[----:B------:R2:W-:Y:S01]  /*3630*/  ATOMS.XOR RZ, [UR6+0x10], R2 ;  /* 0x00001002ffff798c */ /* 0x0005e2000b800006 */
[----:B------:R-:W-:Y:S05]  /*3640*/  BRA `(.L_x_70) ;  /* 0x0000000000107947 */ /* 0x000fea0003800000 */
.L_x_63:
[----:B------:R-:W-:-:S05]  /*3650*/  MOV R2, 0xffffffff ;  /* 0xffffffff00027802 */ /* 0x000fca0000000f00 */
[----:B------:R1:W-:Y:S02]  /*3660*/  STS [UR37+0x170], R2 ;  /* 0x00017002ff007988 */ /* 0x0003e40008000825 */
[----:B-1----:R-:W-:Y:S02]  /*3670*/  MOV R2, 0x3690 ;  /* 0x0000369000027802 */ /* 0x002fe40000000f00 */
[----:B-----5:R-:W-:Y:S05]  /*3680*/  CALL.REL.NOINC `($__internal_1_$__cuda_sm10x_tcgen05_guardrail_trap_phase_invalid_during_alloc) ;  /* 0x0000004800b87944 */ /* 0x020fea0003c00000 */
.L_x_70:
[----:B------:R-:W-:Y:S05]  /*3690*/  WARPSYNC.ALL ;  /* 0x0000000000007948 */ /* 0x000fea0003800000 */
[----:B------:R-:W3:Y:S01]  /*36a0*/  S2UR UR7, SR_CgaCtaId ;  /* 0x00000000000779c3 */ /* 0x000ee20000008800 */
[----:B------:R-:W-:Y:S01]  /*36b0*/  UMOV UR6, 0x400 ;  /* 0x0000040000067882 */ /* 0x000fe20000000000 */
[----:B------:R-:W-:-:S06]  /*36c0*/  NOP ;  /* 0x0000000000007918 */ /* 0x000fcc0000000000 */
[----:B------:R-:W-:Y:S06]  /*36d0*/  BAR.ARV 0x6, 0xa0 ;  /* 0x0182800000007b1d */ /* 0x000fec0000002000 */
[----:B------:R-:W4:Y:S01]  /*36e0*/  LDCU UR8, c[0x0][0x38c] ;  /* 0x00007180ff0877ac */ /* 0x000f220008000800 */
[----:B------:R-:W-:Y:S01]  /*36f0*/  LOP3.LUT R0, R0, 0xffff, RZ, 0xc0, !PT ;  /* 0x0000ffff00007812 */ /* 0x000fe200078ec0ff */
[----:B-1----:R-:W-:Y:S01]  /*3700*/  IMAD.MOV.U32 R9, RZ, RZ, 0x1 ;  /* 0x00000001ff097424 */ /* 0x002fe200078e00ff */
[----:B------:R-:W-:Y:S01]  /*3710*/  LOP3.LUT R8, R8, 0xffff, RZ, 0xc0, !PT ;  /* 0x0000ffff08087812 */ /* 0x000fe200078ec0ff */
[----:B------:R-:W-:Y:S01]  /*3720*/  UMOV UR19, URZ ;  /* 0x000000ff00137c82 */ /* 0x000fe20008000000 */
[----:B------:R-:W-:Y:S01]  /*3730*/  R2UR UR11, R0 ;  /* 0x00000000000b72ca */ /* 0x000fe200000e0000 */
[----:B------:R-:W-:Y:S01]  /*3740*/  UMOV UR18, URZ ;  /* 0x000000ff00127c82 */ /* 0x000fe20008000000 */
[----:B------:R-:W-:Y:S01]  /*3750*/  R2UR UR12, R8 ;  /* 0x00000000080c72ca */ /* 0x000fe200000e0000 */
[----:B------:R-:W-:Y:S01]  /*3760*/  IMAD.MOV.U32 R8, RZ, RZ, RZ ;  /* 0x000000ffff087224 */ /* 0x000fe200078e00ff */
[----:B------:R-:W-:Y:S01]  /*3770*/  UMOV UR17, URZ ;  /* 0x000000ff00117c82 */ /* 0x000fe20008000000 */
[----:B---3--:R-:W-:-:S02]  /*3780*/  ULEA UR7, UR7, UR6, 0x18 ;  /* 0x0000000607077291 */ /* 0x008fc4000f8ec0ff */
[----:B------:R-:W-:Y:S02]  /*3790*/  UISETP.NE.AND UP2, UPT, UR5, URZ, UPT ;  /* 0x000000ff0500728c */ /* 0x000fe4000bf45270 */
[----:B------:R-:W-:Y:S02]  /*37a0*/  UIADD3 UR13, UPT, UPT, UR7, 0x4400, URZ ;  /* 0x00004400070d7890 */ /* 0x000fe4000fffe0ff */
[----:B------:R-:W-:Y:S02]  /*37b0*/  UIADD3 UR14, UPT, UPT, UR7, 0x2c400, URZ ;  /* 0x0002c400070e7890 */ /* 0x000fe4000fffe0ff */
[----:B----4-:R-:W-:Y:S01]  /*37c0*/  UIADD3 UR8, UPT, UPT, UR8, 0x7f, URZ ;  /* 0x0000007f08087890 */ /* 0x010fe2000fffe0ff */
[----:B--2---:R-:W1:Y:S01]  /*37d0*/  LDS R2, [UR7+0x170] ;  /* 0x00017007ff027984 */ /* 0x004e620008000800 */
[----:B------:R-:W-:Y:S02]  /*37e0*/  USHF.R.U32.HI UR13, URZ, 0x4, UR13 ;  /* 0x00000004ff0d7899 */ /* 0x000fe4000801160d */
[----:B------:R-:W-:-:S02]  /*37f0*/  USHF.R.S32.HI UR6, URZ, 0x1f, UR8 ;  /* 0x0000001fff067899 */ /* 0x000fc40008011408 */
[----:B------:R-:W-:Y:S02]  /*3800*/  USHF.R.U32.HI UR14, URZ, 0x4, UR14 ;  /* 0x00000004ff0e7899 */ /* 0x000fe4000801160e */
[----:B------:R-:W-:Y:S02]  /*3810*/  ULEA.HI UR6, UR6, UR8, URZ, 0x7 ;  /* 0x0000000806067291 */ /* 0x000fe4000f8f38ff */
[----:B------:R-:W-:Y:S02]  /*3820*/  ULOP3.LUT UR13, UR13, 0x3fff, URZ, 0xc0, !UPT ;  /* 0x00003fff0d0d7892 */ /* 0x000fe4000f8ec0ff */
[----:B------:R-:W-:Y:S02]  /*3830*/  USHF.R.S32.HI UR6, URZ, 0x7, UR6 ;  /* 0x00000007ff067899 */ /* 0x000fe40008011406 */
[----:B------:R-:W-:Y:S02]  /*3840*/  ULOP3.LUT UR14, UR14, 0x3fff, URZ, 0xc0, !UPT ;  /* 0x00003fff0e0e7892 */ /* 0x000fe4000f8ec0ff */
[----:B------:R-:W-:Y:S01]  /*3850*/  UISETP.LT.AND UP0, UPT, UR6, 0x1, UPT ;  /* 0x000000010600788c */ /* 0x000fe2000bf01270 */
[----:B------:R-:W-:Y:S01]  /*3860*/  UMOV UR28, 0x0 ;  /* 0x00000000001c7882 */ /* 0x000fe20000000000 */
[----:B------:R-:W-:Y:S01]  /*3870*/  UMOV UR29, 0x10100010 ;  /* 0x10100010001d7882 */ /* 0x000fe20000000000 */
[----:B------:R-:W-:-:S02]  /*3880*/  ULOP3.LUT UR13, UR13, 0x10000, URZ, 0xfc, !UPT ;  /* 0x000100000d0d7892 */ /* 0x000fc4000f8efcff */
[----:B------:R-:W-:Y:S02]  /*3890*/  ULOP3.LUT UR14, UR14, 0x10000, URZ, 0xfc, !UPT ;  /* 0x000100000e0e7892 */ /* 0x000fe4000f8efcff */
[----:B------:R-:W-:Y:S01]  /*38a0*/  USEL UR20, UR6, 0x1, !UP0 ;  /* 0x0000000106147887 */ /* 0x000fe2000c000000 */
[----:B------:R-:W-:Y:S01]  /*38b0*/  UMOV UR26, 0x0 ;  /* 0x00000000001a7882 */ /* 0x000fe20000000000 */
[----:B------:R-:W-:Y:S01]  /*38c0*/  UMOV UR27, 0x10100010 ;  /* 0x10100010001b7882 */ /* 0x000fe20000000000 */
[----:B------:R-:W-:Y:S01]  /*38d0*/  UMOV UR24, 0x0 ;  /* 0x0000000000187882 */ /* 0x000fe20000000000 */
[----:B------:R-:W-:Y:S01]  /*38e0*/  UMOV UR25, 0x10100010 ;  /* 0x1010001000197882 */ /* 0x000fe20000000000 */
[----:B------:R-:W-:Y:S01]  /*38f0*/  UMOV UR22, 0x0 ;  /* 0x0000000000167882 */ /* 0x000fe20000000000 */
[----:B------:R-:W-:Y:S01]  /*3900*/  UMOV UR23, 0x10100010 ;  /* 0x1010001000177882 */ /* 0x000fe20000000000 */
[----:B-1----:R-:W-:Y:S02]  /*3910*/  R2UR UR21, R2 ;  /* 0x00000000021572ca */ /* 0x002fe400000e0000 */
[----:B------:R-:W-:-:S13]  /*3920*/  CS2R R2, SRZ ;  /* 0x0000000000027805 */ /* 0x000fda000001ff00 */
.L_x_81:
[C---:B------:R-:W-:Y:S02]  /*3930*/  LEA R0, R8.reuse, UR7, 0x3 ;  /* 0x0000000708007c11 */ /* 0x040fe4000f8e18ff */
[----:B------:R-:W-:Y:S02]  /*3940*/  SHF.L.U32 R5, R3, 0x1f, RZ ;  /* 0x0000001f03057819 */ /* 0x000fe400000006ff */
[----:B------:R-:W-:Y:S02]  /*3950*/  LEA R4, R8, UR7, 0x4 ;  /* 0x0000000708047c11 */ /* 0x000fe4000f8e20ff */
[----:B------:R-:W1:Y:S02]  /*3960*/  SYNCS.PHASECHK.TRANS64.TRYWAIT P0, [R0+URZ+0xc0], R5 ;  /* 0x0000c005000075a7 */ /* 0x000e6400080011ff */
[----:B-1-34-:R-:W-:Y:S05]  /*3970*/  @!P0 BRA `(.L_x_74) ;  /* 0x0000004000c88947 */ /* 0x01afea0003800000 */
.L_x_150:
[----:B-1----:R-:W1:Y:S01]  /*3980*/  LDS.128 R4, [R4+0x150] ;  /* 0x0001500004047984 */ /* 0x002e620000000c00 */
[----:B------:R-:W-:Y:S02]  /*3990*/  VIADD R0, R0, 0xd0 ;  /* 0x000000d000007836 */ /* 0x000fe40000000000 */
[----:B------:R-:W-:Y:S01]  /*39a0*/  VIADD R8, R8, 0x1 ;  /* 0x0000000108087836 */ /* 0x000fe20000000000 */
[----:B------:R-:W-:Y:S01]  /*39b0*/  @!PT LDS RZ, [RZ] ;  /* 0x00000000fffff984 */ /* 0x000fe20000000800 */
[----:B------:R-:W-:Y:S01]  /*39c0*/  @!PT LDS RZ, [RZ] ;  /* 0x00000000fffff984 */ /* 0x000fe20000000800 */
[----:B------:R-:W-:Y:S01]  /*39d0*/  @!PT LDS RZ, [RZ] ;  /* 0x00000000fffff984 */ /* 0x000fe20000000800 */
[----:B------:R-:W-:Y:S01]  /*39e0*/  @!PT LDS RZ, [RZ] ;  /* 0x00000000fffff984 */ /* 0x000fe20000000800 */
[----:B------:R2:W-:Y:S06]  /*39f0*/  MEMBAR.ALL.CTA ;  /* 0x0000000000007992 */ /* 0x0005ec0000008000 */
[----:B--2---:R-:W2:Y:S01]  /*3a00*/  FENCE.VIEW.ASYNC.S ;  /* 0x00000000000073c6 */ /* 0x004ea20000000000 */
[----:B------:R-:W-:-:S04]  /*3a10*/  PRMT R0, RZ, 0x654, R0 ;  /* 0x00000654ff007816 */ /* 0x000fc80000000000 */
[----:B--2---:R2:W-:Y:S01]  /*3a20*/  SYNCS.ARRIVE.TRANS64.RED.A1T0 RZ, [R0+URZ], RZ ;  /* 0x000000ff00ff79a7 */ /* 0x0045e200081004ff */
[----:B-1----:R-:W-:Y:S01]  /*3a30*/  LOP3.LUT P1, RZ, R6, 0x1, RZ, 0xc0, !PT ;  /* 0x0000000106ff7812 */ /* 0x002fe2000782c0ff */
[----:B--2---:R-:W-:-:S12]  /*3a40*/  BRA.U UP2, `(.L_x_75) ;  /* 0x0000000502087547 */ /* 0x004fd8000b800000 */
[----:B------:R-:W1:Y:S01]  /*3a50*/  LDCU UR8, c[0x0][0x38c] ;  /* 0x00007180ff0877ac */ /* 0x000e620008000800 */
[----:B------:R-:W-:Y:S02]  /*3a60*/  PLOP3.LUT P2, PT, PT, PT, PT, 0x80, 0x8 ;  /* 0x000000000008781c */ /* 0x000fe40003f4f070 */
[----:B------:R-:W-:Y:S01]  /*3a70*/  SHF.L.U32 R5, R9, 0x1f, RZ ;  /* 0x0000001f09057819 */ /* 0x000fe200000006ff */
[----:B------:R-:W-:Y:S02]  /*3a80*/  ULEA UR9, UR19, UR7, 0x3 ;  /* 0x0000000713097291 */ /* 0x000fe4000f8e18ff */
[----:B------:R-:W-:Y:S02]  /*3a90*/  ULEA UR10, UR19, UR21, 0x6 ;  /* 0x00000015130a7291 */ /* 0x000fe4000f8e30ff */
[----:B-1----:R-:W-:-:S06]  /*3aa0*/  UISETP.GE.AND UP0, UPT, UR8, 0x1, UPT ;  /* 0x000000010800788c */ /* 0x002fcc000bf06270 */
[----:B------:R-:W-:-:S05]  /*3ab0*/  PLOP3.LUT P0, PT, PT, PT, UP0, 0x80, 0x8 ;  /* 0x000000000008781c */ /* 0x000fca0003f0f008 */
[----:B------:R-:W-:-:S08]  /*3ac0*/  @UP0 ULEA UR8, UR18, UR7, 0x3 ;  /* 0x0000000712080291 */ /* 0x000fd0000f8e18ff */
[----:B------:R-:W-:-:S04]  /*3ad0*/  @P0 SHF.L.U32 R0, R2, 0x1f, RZ ;  /* 0x0000001f02000819 */ /* 0x000fc800000006ff */
[----:B------:R1:W2:Y:S01]  /*3ae0*/  @P0 SYNCS.PHASECHK.TRANS64.TRYWAIT P2, [UR8], R0 ;  /* 0x00000000ff0005a7 */ /* 0x0002a20008041108 */
[----:B------:R-:W3:Y:S02]  /*3af0*/  SYNCS.PHASECHK.TRANS64.TRYWAIT P0, [UR9+0x100], R5 ;  /* 0x00010005ff0075a7 */ /* 0x000ee40008001109 */
[----:B-123--:R-:W-:Y:S05]  /*3b00*/  @!P0 BRA `(.L_x_76) ;  /* 0x0000004000788947 */ /* 0x00efea0003800000 */
.L_x_152:
[----:B------:R-:W-:Y:S01]  /*3b10*/  UMOV UR16, UR17 ;  /* 0x0000001100107c82 */ /* 0x000fe20008000000 */
[----:B------:R-:W-:Y:S05]  /*3b20*/  BRA.U !UP0, `(.L_x_77) ;  /* 0x0000000108c07547 */ /* 0x000fea000b800000 */
[----:B------:R-:W-:Y:S02]  /*3b30*/  UIADD3 UR16, UPT, UPT, UR20, UR17, URZ ;  /* 0x0000001114107290 */ /* 0x000fe4000fffe0ff */
[----:B------:R-:W-:Y:S01]  /*3b40*/  UPLOP3.LUT UP3, UPT, UPT, UPT, UPT, 0x40, 0x4 ;  /* 0x000000000004789c */ /* 0x000fe20003f6e870 */
[----:B------:R-:W-:Y:S01]  /*3b50*/  UMOV UR15, UR6 ;  /* 0x00000006000f7c82 */ /* 0x000fe20008000000 */
[----:B------:R-:W-:-:S09]  /*3b60*/  UMOV UR46, UR18 ;  /* 0x00000012002e7c82 */ /* 0x000fd20008000000 */
.L_x_80:
[----:B--2---:R-:W-:Y:S01]  /*3b70*/  ULEA UR8, UR46, UR7, 0x3 ;  /* 0x000000072e087291 */ /* 0x004fe2000f8e18ff */
[----:B---3--:R-:W-:Y:S11]  /*3b80*/  @P2 BRA `(.L_x_78) ;  /* 0x00000000000c2947 */ /* 0x008ff60003800000 */
[----:B-1----:R-:W-:Y:S04]  /*3b90*/  SHF.L.U32 R5, R2, 0x1f, RZ ;  /* 0x0000001f02057819 */ /* 0x002fe800000006ff */
[----:B------:R-:W1:Y:S02]  /*3ba0*/  SYNCS.PHASECHK.TRANS64.TRYWAIT P0, [UR8], R5 ;  /* 0x00000005ff0075a7 */ /* 0x000e640008001108 */
[----:B-1----:R-:W-:Y:S05]  /*3bb0*/  @!P0 BRA `(.L_x_79) ;  /* 0x0000004000648947 */ /* 0x002fea0003800000 */
.L_x_78:
[----:B------:R-:W-:Y:S01]  /*3bc0*/  UISETP.NE.AND UP0, UPT, UR15, 0x1, UPT ;  /* 0x000000010f00788c */ /* 0x000fe2000bf05270 */
[----:B------:R-:W-:Y:S01]  /*3bd0*/  PLOP3.LUT P2, PT, PT, PT, PT, 0x80, 0x8 ;  /* 0x000000000008781c */ /* 0x000fe20003f4f070 */
[----:B------:R-:W-:Y:S02]  /*3be0*/  UIADD3 UR18, UPT, UPT, UR46, 0x1, URZ ;  /* 0x000000012e127890 */ /* 0x000fe4000fffe0ff */
[----:B------:R-:W-:Y:S02]  /*3bf0*/  ULEA UR32, UR46, UR14, 0x8 ;  /* 0x0000000e2e207291 */ /* 0x000fe4000f8e40ff */
[----:B------:R-:W-:Y:S01]  /*3c00*/  UISETP.NE.AND UP1, UPT, UR18, 0xa, UPT ;  /* 0x0000000a1200788c */ /* 0x000fe2000bf25270 */
[----:B------:R-:W-:Y:S01]  /*3c10*/  PLOP3.LUT P0, PT, PT, PT, UP0, 0x80, 0x8 ;  /* 0x000000000008781c */ /* 0x000fe20003f0f008 */
[----:B------:R-:W-:Y:S02]  /*3c20*/  UIADD3 UR44, UPT, UPT, UR32, 0x2, URZ ;  /* 0x00000002202c7890 */ /* 0x000fe4000fffe0ff */
[----:B------:R-:W-:Y:S02]  /*3c30*/  USEL UR31, URZ, 0x1, UP1 ;  /* 0x00000001ff1f7887 */ /* 0x000fe40008800000 */
[----:B------:R-:W-:Y:S02]  /*3c40*/  USEL UR18, UR18, URZ, UP1 ;  /* 0x000000ff12127287 */ /* 0x000fe40008800000 */
[----:B------:R-:W-:Y:S02]  /*3c50*/  UIADD3 UR40, UPT, UPT, UR32, 0x4, URZ ;  /* 0x0000000420287890 */ /* 0x000fe4000fffe0ff */
[----:B------:R-:W-:Y:S01]  /*3c60*/  @UP0 ULEA UR30, UR18, UR7, 0x3 ;  /* 0x00000007121e0291 */ /* 0x000fe2000f8e18ff */
[----:B------:R-:W-:Y:S01]  /*3c70*/  LOP3.LUT R2, R2, UR31, RZ, 0x3c, !PT ;  /* 0x0000001f02027c12 */ /* 0x000fe2000f8e3cff */
[----:B------:R-:W-:Y:S02]  /*3c80*/  UIADD3 UR36, UPT, UPT, UR32, 0x6, URZ ;  /* 0x0000000620247890 */ /* 0x000fe4000fffe0ff */
[----:B------:R-:W-:Y:S01]  /*3c90*/  UIADD3 UR8, UPT, UPT, UR8, 0x50, URZ ;  /* 0x0000005008087890 */ /* 0x000fe2000fffe0ff */
[----:B-1----:R-:W-:Y:S01]  /*3ca0*/  @P0 SHF.L.U32 R0, R2, 0x1f, RZ ;  /* 0x0000001f02000819 */ /* 0x002fe200000006ff */
[----:B------:R-:W-:Y:S02]  /*3cb0*/  UIADD3 UR17, UPT, UPT, UR17, 0x1, URZ ;  /* 0x0000000111117890 */ /* 0x000fe4000fffe0ff */
[----:B------:R-:W-:Y:S01]  /*3cc0*/  UIADD3 UR15, UPT, UPT, UR15, -0x1, URZ ;  /* 0xffffffff0f0f7890 */ /* 0x000fe2000fffe0ff */
[----:B------:R2:W3:Y:S01]  /*3cd0*/  @P0 SYNCS.PHASECHK.TRANS64.TRYWAIT P2, [UR30], R0 ;  /* 0x00000000ff0005a7 */ /* 0x0004e2000804111e */
[----:B------:R-:W-:Y:S02]  /*3ce0*/  ULEA UR30, UR46, UR13, 0xa ;  /* 0x0000000d2e1e7291 */ /* 0x000fe4000f8e50ff */
[----:B------:R-:W-:Y:S02]  /*3cf0*/  UISETP.NE.AND UP0, UPT, UR17, UR16, UPT ;  /* 0x000000101100728c */ /* 0x000fe4000bf05270 */
[----:B------:R-:W-:Y:S02]  /*3d00*/  UIADD3 UR42, UPT, UPT, UR30, 0x2, URZ ;  /* 0x000000021e2a7890 */ /* 0x000fe4000fffe0ff */
[----:B------:R-:W-:Y:S02]  /*3d10*/  UIADD3 UR38, UPT, UPT, UR30, 0x4, URZ ;  /* 0x000000041e267890 */ /* 0x000fe4000fffe0ff */
[----:B------:R-:W-:Y:S01]  /*3d20*/  UIADD3 UR34, UPT, UPT, UR30, 0x6, URZ ;  /* 0x000000061e227890 */ /* 0x000fe2000fffe0ff */
[----:B------:R-:W-:Y:S01]  /*3d30*/  UMOV UR33, 0x40004040 ;  /* 0x4000404000217882 */ /* 0x000fe20000000000 */
[----:B------:R-:W-:Y:S01]  /*3d40*/  UMOV UR31, 0x40004040 ;  /* 0x40004040001f7882 */ /* 0x000fe20000000000 */
[----:B------:R-:W-:Y:S01]  /*3d50*/  UMOV UR45, 0x40004040 ;  /* 0x40004040002d7882 */ /* 0x000fe20000000000 */
[----:B------:R2:W-:Y:S01]  /*3d60*/  UTCQMMA.2CTA gdesc[UR30], gdesc[UR32], tmem[UR10], tmem[UR28], idesc[UR29], UP3 ;  /* 0x00ff1c201e0075ea */ /* 0x0005e20009a0030a */
[----:B------:R-:W-:Y:S01]  /*3d70*/  UPLOP3.LUT UP3, UPT, UPT, UPT, UPT, 0x80, 0x8 ;  /* 0x000000000008789c */ /* 0x000fe20003f6f070 */
[----:B------:R-:W-:Y:S01]  /*3d80*/  UMOV UR43, 0x40004040 ;  /* 0x40004040002b7882 */ /* 0x000fe20000000000 */
[----:B------:R-:W-:Y:S01]  /*3d90*/  UMOV UR41, 0x40004040 ;  /* 0x4000404000297882 */ /* 0x000fe20000000000 */
[----:B------:R2:W-:Y:S01]  /*3da0*/  UTCQMMA.2CTA gdesc[UR42], gdesc[UR44], tmem[UR10], tmem[UR26], idesc[UR27], UPT ;  /* 0x00ff1a2c2a0075ea */ /* 0x0005e2000ba0030a */
[----:B------:R-:W-:Y:S01]  /*3db0*/  UMOV UR39, 0x40004040 ;  /* 0x4000404000277882 */ /* 0x000fe20000000000 */
[----:B------:R-:W-:Y:S01]  /*3dc0*/  UMOV UR37, 0x40004040 ;  /* 0x4000404000257882 */ /* 0x000fe20000000000 */
[----:B------:R-:W-:Y:S01]  /*3dd0*/  UMOV UR35, 0x40004040 ;  /* 0x4000404000237882 */ /* 0x000fe20000000000 */
[----:B------:R2:W-:Y:S01]  /*3de0*/  UTCQMMA.2CTA gdesc[UR38], gdesc[UR40], tmem[UR10], tmem[UR24], idesc[UR25], UPT ;  /* 0x00ff1828260075ea */ /* 0x0005e2000ba0030a */
[----:B------:R2:W-:Y:S01]  /*3df0*/  UTCQMMA.2CTA gdesc[UR34], gdesc[UR36], tmem[UR10], tmem[UR22], idesc[UR23], UPT ;  /* 0x00ff1624220075ea */ /* 0x0005e2000ba0030a */
[----:B------:R2:W-:Y:S01]  /*3e00*/  UTCBAR.2CTA.MULTICAST [UR8], URZ, UR12 ;  /* 0x000000ff080073e9 */ /* 0x0005e2000820080c */
[----:B------:R-:W-:Y:S01]  /*3e10*/  UMOV UR46, UR18 ;  /* 0x00000012002e7c82 */ /* 0x000fe20008000000 */
[----:B------:R-:W-:Y:S05]  /*3e20*/  BRA.U UP0, `(.L_x_80) ;  /* 0xfffffffd00507547 */ /* 0x000fea000b83ffff */
.L_x_77:
[----:B------:R-:W-:Y:S01]  /*3e30*/  UIADD3 UR9, UPT, UPT, UR9, 0xe0, URZ ;  /* 0x000000e009097890 */ /* 0x000fe2000fffe0ff */
[----:B------:R-:W-:-:S08]  /*3e40*/  UMOV UR17, UR16 ;  /* 0x0000001000117c82 */ /* 0x000fd00008000000 */
[----:B------:R4:W-:Y:S01]  /*3e50*/  UTCBAR.2CTA.MULTICAST [UR9], URZ, UR11 ;  /* 0x000000ff090073e9 */ /* 0x0009e2000820080b */
[----:B------:R-:W-:Y:S02]  /*3e60*/  NOP ;  /* 0x0000000000007918 */ /* 0x000fe40000000000 */
.L_x_75:
[----:B------:R-:W-:Y:S01]  /*3e70*/  UIADD3 UR19, UPT, UPT, UR19, 0x1, URZ ;  /* 0x0000000113137890 */ /* 0x000fe2000fffe0ff */
[----:B------:R-:W-:-:S03]  /*3e80*/  ISETP.NE.AND P0, PT, R8, 0x2, PT ;  /* 0x000000020800780c */ /* 0x000fc60003f05270 */
[----:B------:R-:W-:Y:S01]  /*3e90*/  UISETP.NE.AND UP0, UPT, UR19, 0x4, UPT ;  /* 0x000000041300788c */ /* 0x000fe2000bf05270 */
[----:B-12---:R-:W-:Y:S02]  /*3ea0*/  SEL R0, RZ, 0x1, P0 ;  /* 0x00000001ff007807 */ /* 0x006fe40000000000 */
[----:B------:R-:W-:Y:S01]  /*3eb0*/  SEL R8, R8, RZ, P0 ;  /* 0x000000ff08087207 */ /* 0x000fe20000000000 */
[----:B------:R-:W-:Y:S01]  /*3ec0*/  USEL UR8, URZ, 0x1, UP0 ;  /* 0x00000001ff087887 */ /* 0x000fe20008000000 */
[----:B------:R-:W-:Y:S01]  /*3ed0*/  LOP3.LUT R3, R3, R0, RZ, 0x3c, !PT ;  /* 0x0000000003037212 */ /* 0x000fe200078e3cff */
[----:B------:R-:W-:-:S04]  /*3ee0*/  USEL UR19, UR19, URZ, UP0 ;  /* 0x000000ff13137287 */ /* 0x000fc80008000000 */
[----:B------:R-:W-:Y:S01]  /*3ef0*/  LOP3.LUT R9, R9, UR8, RZ, 0x3c, !PT ;  /* 0x0000000809097c12 */ /* 0x000fe2000f8e3cff */
[----:B------:R-:W-:Y:S07]  /*3f00*/  @P1 BRA `(.L_x_81) ;  /* 0xfffffff800881947 */ /* 0x000fee000383ffff */
[----:B------:R-:W1:Y:S01]  /*3f10*/  S2UR UR6, SR_CgaCtaId ;  /* 0x00000000000679c3 */ /* 0x000e620000008800 */
[----:B------:R-:W-:Y:S01]  /*3f20*/  ELECT P0, URZ, PT ;  /* 0x0000000000ff782f */ /* 0x000fe20003800000 */
[----:B------:R-:W-:Y:S01]  /*3f30*/  HFMA2 R0, -RZ, RZ, 0, 5.9604644775390625e-08 ;  /* 0x00000001ff007431 */ /* 0x000fe200000001ff */
[----:B------:R-:W-:-:S05]  /*3f40*/  UMOV UR8, 0x40 ;  /* 0x0000004000087882 */ /* 0x000fca0000000000 */
[----:B------:R-:W-:Y:S01]  /*3f50*/  UVIRTCOUNT.DEALLOC.SMPOOL 0x80 ;  /* 0x000000800000784c */ /* 0x000fe20000000000 */
[----:B------:R-:W-:Y:S02]  /*3f60*/  UISETP.NE.AND UP0, UPT, UR5, URZ, UPT ;  /* 0x000000ff0500728c */ /* 0x000fe4000bf05270 */
[----:B-1----:R-:W-:-:S09]  /*3f70*/  ULEA UR6, UR6, UR8, 0x18 ;  /* 0x0000000806067291 */ /* 0x002fd2000f8ec0ff */
[----:B------:R1:W-:Y:S01]  /*3f80*/  @P0 STS.U8 [UR6+0x1c], R0 ;  /* 0x00001c00ff000988 */ /* 0x0003e20008000006 */
[----:B------:R-:W-:Y:S05]  /*3f90*/  BRA.U UP0, `(.L_x_82) ;  /* 0x0000000100a07547 */ /* 0x000fea000b800000 */
[----:B------:R-:W-:Y:S01]  /*3fa0*/  UIADD3 UR5, UPT, UPT, UR7, 0x100, URZ ;  /* 0x0000010007057890 */ /* 0x000fe2000fffe0ff */
[----:B------:R-:W-:-:S03]  /*3fb0*/  SHF.L.U32 R3, R9, 0x1f, RZ ;  /* 0x0000001f09037819 */ /* 0x000fc600000006ff */
[----:B------:R-:W-:-:S09]  /*3fc0*/  ULEA UR8, UR19, UR5, 0x3 ;  /* 0x0000000513087291 */ /* 0x000fd2000f8e18ff */
[----:B------:R-:W2:Y:S02]  /*3fd0*/  SYNCS.PHASECHK.TRANS64.TRYWAIT P0, [UR8], R3 ;  /* 0x00000003ff0075a7 */ /* 0x000ea40008001108 */
[----:B--2---:R-:W-:Y:S05]  /*3fe0*/  @!P0 BRA `(.L_x_83) ;  /* 0x0000003c00708947 */ /* 0x004fea0003800000 */
.L_x_155:
[----:B----4-:R-:W-:-:S04]  /*3ff0*/  UIADD3 UR9, UPT, UPT, UR19, 0x1, URZ ;  /* 0x0000000113097890 */ /* 0x010fc8000fffe0ff */
        /* <DEDUP_REMOVED lines=8> */
.L_x_157:
        /* <DEDUP_REMOVED lines=9> */
.L_x_159:
[----:B------:R-:W-:-:S04]  /*4110*/  UIADD3 UR9, UPT, UPT, UR9, 0x1, URZ ;  /* 0x0000000109097890 */ /* 0x000fc8000fffe0ff */
[----:B------:R-:W-:-:S04]  /*4120*/  UISETP.NE.AND UP1, UPT, UR9, 0x4, UPT ;  /* 0x000000040900788c */ /* 0x000fc8000bf25270 */
[----:B------:R-:W-:Y:S02]  /*4130*/  USEL UR8, URZ, 0x1, UP1 ;  /* 0x00000001ff087887 */ /* 0x000fe40008800000 */
[----:B------:R-:W-:-:S04]  /*4140*/  USEL UR9, UR9, URZ, UP1 ;  /* 0x000000ff09097287 */ /* 0x000fc80008800000 */
[----:B------:R-:W-:Y:S01]  /*4150*/  ULEA UR9, UR9, UR5, 0x3 ;  /* 0x0000000509097291 */ /* 0x000fe2000f8e18ff */
[----:B-1----:R-:W-:-:S04]  /*4160*/  LOP3.LUT R3, R2, UR8, RZ, 0x3c, !PT ;  /* 0x0000000802037c12 */ /* 0x002fc8000f8e3cff */
[----:B------:R-:W-:Y:S01]  /*4170*/  SHF.L.U32 R3, R3, 0x1f, RZ ;  /* 0x0000001f03037819 */ /* 0x000fe200000006ff */
[----:B------:R-:W-:-:S04]  /*4180*/  IMAD.U32 R0, RZ, RZ, UR9 ;  /* 0x00000009ff007e24 */ /* 0x000fc8000f8e00ff */
[----:B------:R1:W2:Y:S03]  /*4190*/  SYNCS.PHASECHK.TRANS64.TRYWAIT P0, [R0+URZ], R3 ;  /* 0x00000003000075a7 */ /* 0x0002a600080011ff */
[----:B--2---:R-:W-:Y:S05]  /*41a0*/  @!P0 NANOSLEEP.SYNCS 0x989680 ;  /* 0x009896800000895d */ /* 0x004fea0003900000 */
[----:B------:R-:W2:Y:S02]  /*41b0*/  @!P0 SYNCS.PHASECHK.TRANS64 P0, [R0+URZ], R3 ;  /* 0x00000003000085a7 */ /* 0x000ea400080010ff */
[----:B--2---:R-:W-:Y:S05]  /*41c0*/  @P0 BRA `(.L_x_86) ;  /* 0x0000000000200947 */ /* 0x004fea0003800000 */
.L_x_87:
[----:B--2---:R2:W4:Y:S02]  /*41d0*/  SYNCS.PHASECHK.TRANS64.TRYWAIT P0, [R0+URZ], R3 ;  /* 0x00000003000075a7 */ /* 0x00452400080011ff */
[----:B----4-:R-:W-:Y:S05]  /*41e0*/  @!P0 NANOSLEEP.SYNCS 0x989680 ;  /* 0x009896800000895d */ /* 0x010fea0003900000 */
[----:B------:R-:W4:Y:S02]  /*41f0*/  @!P0 SYNCS.PHASECHK.TRANS64 P0, [R0+URZ], R3 ;  /* 0x00000003000085a7 */ /* 0x000f2400080010ff */
[----:B----4-:R-:W-:Y:S05]  /*4200*/  @!P0 BRA `(.L_x_87) ;  /* 0xfffffffc00f08947 */ /* 0x010fea000383ffff */
[----:B------:R-:W-:Y:S05]  /*4210*/  BRA `(.L_x_86) ;  /* 0x00000000000c7947 */ /* 0x000fea0003800000 */
.L_x_82:
[----:B------:R-:W-:-:S04]  /*4220*/  UIADD3 UR5, UPT, UPT, UR7, 0x140, URZ ;  /* 0x0000014007057890 */ /* 0x000fc8000fffe0ff */
[----:B------:R-:W-:-:S09]  /*4230*/  UPRMT UR5, UR4, 0x654, UR5 ;  /* 0x0000065404057896 */ /* 0x000fd20008000005 */
[----:B------:R-:W-:Y:S03]  /*4240*/  SYNCS.ARRIVE.TRANS64.RED.A1T0 RZ, [UR5], RZ ;  /* 0x000000ffffff79a7 */ /* 0x000fe60008100405 */
.L_x_86:
[----:B-12---:R-:W-:Y:S01]  /*4250*/  SHF.L.U32 R3, RZ, 0x1f, RZ ;  /* 0x0000001fff037819 */ /* 0x006fe200000006ff */
[----:B------:R-:W-:Y:S01]  /*4260*/  UIADD3 UR5, UPT, UPT, UR7, 0x140, URZ ;  /* 0x0000014007057890 */ /* 0x000fe2000fffe0ff */
[----:B------:R-:W-:Y:S02]  /*4270*/  PLOP3.LUT P0, PT, PT, PT, UP0, 0x80, 0x8 ;  /* 0x000000000008781c */ /* 0x000fe40003f0f008 */
[----:B------:R-:W1:Y:S02]  /*4280*/  SYNCS.PHASECHK.TRANS64.TRYWAIT P1, [UR7+0x140], R3 ;  /* 0x00014003ff0075a7 */ /* 0x000e640008021107 */
[----:B-1----:R-:W-:Y:S09]  /*4290*/  @!P1 BRA `(.L_x_88) ;  /* 0x0000003c000c9947 */ /* 0x002ff20003800000 */
.L_x_161:
[----:B------:R-:W-:Y:S01]  /*42a0*/  @!UP0 UPRMT UR5, UR4, 0x654, UR5 ;  /* 0x0000065404058896 */ /* 0x000fe20008000005 */
[----:B------:R-:W-:Y:S02]  /*42b0*/  UMOV UR8, 0xffff ;  /* 0x0000ffff00087882 */ /* 0x000fe40000000000 */
[----:B------:R-:W-:-:S06]  /*42c0*/  UMOV UR4, 0x1 ;  /* 0x0000000100047882 */ /* 0x000fcc0000000000 */
[----:B------:R-:W-:Y:S01]  /*42d0*/  @!P0 SYNCS.ARRIVE.TRANS64.RED.A1T0 RZ, [UR5], RZ ;  /* 0x000000ffffff89a7 */ /* 0x000fe20008100405 */
[----:B------:R-:W-:Y:S01]  /*42e0*/  NOP ;  /* 0x0000000000007918 */ /* 0x000fe20000000000 */
[----:B-1----:R-:W1:Y:S01]  /*42f0*/  LDS R0, [UR6+0x14] ;  /* 0x00001406ff007984 */ /* 0x002e620008000800 */
[----:B------:R-:W-:-:S04]  /*4300*/  ULOP3.LUT UR5, UR21, 0xffff, URZ, 0xc0, !UPT ;  /* 0x0000ffff15057892 */ /* 0x000fc8000f8ec0ff */
[----:B------:R-:W-:-:S04]  /*4310*/  USHF.R.U32.HI UR5, URZ, 0x5, UR5 ;  /* 0x00000005ff057899 */ /* 0x000fc80008011605 */
[----:B------:R-:W-:Y:S02]  /*4320*/  USHF.L.U32 UR8, UR8, UR5, URZ ;  /* 0x0000000508087299 */ /* 0x000fe400080006ff */
[----:B------:R-:W-:-:S04]  /*4330*/  USHF.L.U32 UR4, UR4, UR5, URZ ;  /* 0x0000000504047299 */ /* 0x000fc800080006ff */
[----:B-1----:R-:W-:-:S04]  /*4340*/  LOP3.LUT R0, R0, UR8, RZ, 0xc0, !PT ;  /* 0x0000000800007c12 */ /* 0x002fc8000f8ec0ff */
[----:B------:R-:W-:-:S13]  /*4350*/  ISETP.NE.AND P0, PT, R0, UR8, PT ;  /* 0x0000000800007c0c */ /* 0x000fda000bf05270 */
[----:B------:R-:W-:Y:S05]  /*4360*/  @P0 BRA `(.L_x_89) ;  /* 0x0000000000580947 */ /* 0x000fea0003800000 */
[----:B------:R-:W1:Y:S02]  /*4370*/  LDS R0, [UR6+0x18] ;  /* 0x00001806ff007984 */ /* 0x000e640008000800 */
[----:B-1----:R-:W-:-:S04]  /*4380*/  LOP3.LUT R0, R0, UR4, RZ, 0xc0, !PT ;  /* 0x0000000400007c12 */ /* 0x002fc8000f8ec0ff */
[----:B------:R-:W-:-:S13]  /*4390*/  ISETP.NE.AND P0, PT, R0, UR4, PT ;  /* 0x0000000400007c0c */ /* 0x000fda000bf05270 */
[----:B------:R-:W-:Y:S05]  /*43a0*/  @P0 BRA `(.L_x_90) ;  /* 0x00000000003c0947 */ /* 0x000fea0003800000 */
[----:B------:R-:W1:Y:S01]  /*43b0*/  S2R R2, SR_LANEID ;  /* 0x0000000000027919 */ /* 0x000e620000000000 */
[----:B------:R-:W-:Y:S01]  /*43c0*/  ULOP3.LUT UR8, URZ, UR8, URZ, 0x33, !UPT ;  /* 0x00000008ff087292 */ /* 0x000fe2000f8e33ff */
[----:B------:R-:W-:Y:S01]  /*43d0*/  LOP3.LUT R4, RZ, UR4, RZ, 0x33, !PT ;  /* 0x00000004ff047c12 */ /* 0x000fe2000f8e33ff */
[----:B------:R-:W-:Y:S02]  /*43e0*/  VOTEU.ANY UR7, UPT, PT ;  /* 0x0000000000077886 */ /* 0x000fe400038e0100 */
[----:B------:R-:W-:Y:S01]  /*43f0*/  UFLO.U32 UR7, UR7 ;  /* 0x00000007000772bd */ /* 0x000fe200080e0000 */
[----:B------:R-:W2:Y:S01]  /*4400*/  REDUX UR4, R4 ;  /* 0x00000000040473c4 */ /* 0x000ea20000000000 */
[----:B------:R-:W-:-:S06]  /*4410*/  IMAD.U32 R0, RZ, RZ, UR8 ;  /* 0x00000008ff007e24 */ /* 0x000fcc000f8e00ff */
[----:B------:R1:W-:Y:S01]  /*4420*/  UTCATOMSWS.AND URZ, UR8 ;  /* 0x0000000800ff79e3 */ /* 0x0003e20008000000 */
[----:B------:R-:W3:Y:S01]  /*4430*/  REDUX UR5, R0 ;  /* 0x00000000000573c4 */ /* 0x000ee20000000000 */
[----:B-1----:R-:W-:Y:S01]  /*4440*/  ISETP.EQ.U32.AND P0, PT, R2, UR7, PT ;  /* 0x0000000702007c0c */ /* 0x002fe2000bf02070 */
[----:B--2---:R-:W-:Y:S01]  /*4450*/  IMAD.U32 R2, RZ, RZ, UR4 ;  /* 0x00000004ff027e24 */ /* 0x004fe2000f8e00ff */
[----:B---3--:R-:W-:-:S11]  /*4460*/  MOV R3, UR5 ;  /* 0x0000000500037c02 */ /* 0x008fd60008000f00 */
[----:B------:R1:W-:Y:S04]  /*4470*/  @P0 ATOMS.AND RZ, [UR6+0x14], R3 ;  /* 0x00001403ffff098c */ /* 0x0003e8000a800006 */
[----:B------:R1:W-:Y:S01]  /*4480*/  @P0 ATOMS.AND RZ, [UR6+0x18], R2 ;  /* 0x00001802ffff098c */ /* 0x0003e2000a800006 */
[----:B------:R-:W-:Y:S05]  /*4490*/  BRA `(.L_x_91) ;  /* 0x0000000000147947 */ /* 0x000fea0003800000 */
.L_x_90:
[----:B------:R-:W-:Y:S02]  /*44a0*/  MOV R2, 0x44c0 ;  /* 0x000044c000027802 */ /* 0x000fe40000000f00 */
[----:B---345:R-:W-:Y:S05]  /*44b0*/  CALL.REL.NOINC `($__internal_0_$__cuda_sm10x_tcgen05_guardrail_trap_col_being_dealloced_not_returned_by_alloc) ;  /* 0x0000003c00207944 */ /* 0x038fea0003c00000 */
[----:B------:R-:W-:Y:S05]  /*44c0*/  BRA `(.L_x_91) ;  /* 0x0000000000087947 */ /* 0x000fea0003800000 */
.L_x_89:
[----:B------:R-:W-:Y:S02]  /*44d0*/  MOV R2, 0x44f0 ;  /* 0x000044f000027802 */ /* 0x000fe40000000f00 */
[----:B---345:R-:W-:Y:S05]  /*44e0*/  CALL.REL.NOINC `($__internal_2_$__cuda_sm10x_tcgen05_guardrail_trap_unallocated_columns_being_dealloced) ;  /* 0x0000003c002c7944 */ /* 0x038fea0003c00000 */
.L_x_91:
[----:B------:R-:W-:Y:S01]  /*44f0*/  NOP ;  /* 0x0000000000007918 */ /* 0x000fe20000000000 */
[----:B----4-:R-:W-:Y:S05]  /*4500*/  EXIT ;  /* 0x000000000000794d */ /* 0x010fea0003800000 */
.L_x_62:
[----:B------:R-:W-:-:S09]  /*4510*/  UISETP.NE.OR UP5, UPT, UR10, 0x3, !UP5 ;  /* 0x000000030a00788c */ /* 0x000fd2000efa5670 */
[----:B------:R-:W-:Y:S05]  /*4520*/  BRA.U UP5, `(.L_x_92) ;  /* 0x0000000905c87547 */ /* 0x000fea000b800000 */
[----:B------:R-:W1:Y:S01]  /*4530*/  LDC R0, c[0x0][0xb30] ;  /* 0x0002cc00ff007b82 */ /* 0x000e620000000800 */
[----:B------:R-:W2:Y:S01]  /*4540*/  LDCU.64 UR8, c[0x0][0x888] ;  /* 0x00011100ff0877ac */ /* 0x000ea20008000a00 */
[----:B------:R-:W-:Y:S01]  /*4550*/  IMAD.MOV.U32 R30, RZ, RZ, 0x1 ;  /* 0x00000001ff1e7424 */ /* 0x000fe200078e00ff */
[----:B------:R-:W-:Y:S01]  /*4560*/  CS2R R28, SRZ ;  /* 0x00000000001c7805 */ /* 0x000fe2000001ff00 */
[----:B------:R-:W-:Y:S01]  /*4570*/  IMAD.MOV.U32 R25, RZ, RZ, 0x2000 ;  /* 0x00002000ff197424 */ /* 0x000fe200078e00ff */
[----:B------:R-:W3:Y:S03]  /*4580*/  LDCU.64 UR4, c[0x0][0x890] ;  /* 0x00011200ff0477ac */ /* 0x000ee60008000a00 */
[----:B------:R-:W4:Y:S01]  /*4590*/  LDC R19, c[0x0][0x370] ;  /* 0x0000dc00ff137b82 */ /* 0x000f220000000800 */
[----:B------:R-:W-:Y:S01]  /*45a0*/  UMOV UR6, 0x400 ;  /* 0x0000040000067882 */ /* 0x000fe20000000000 */
[----:B------:R-:W-:-:S02]  /*45b0*/  UPLOP3.LUT UP1, UPT, UPT, UPT, UPT, 0x40, 0x4 ;  /* 0x000000000004789c */ /* 0x000fc40003f2e870 */
[----:B------:R-:W-:-:S04]  /*45c0*/  ULEA UR6, UR37, UR6, 0x18 ;  /* 0x0000000625067291 */ /* 0x000fc8000f8ec0ff */
[----:B------:R-:W4:Y:S01]  /*45d0*/  LDC R2, c[0x0][0xb0c] ;  /* 0x0002c300ff027b82 */ /* 0x000f220000000800 */
[----:B--2---:R-:W-:Y:S02]  /*45e0*/  UISETP.NE.U32.AND UP2, UPT, UR8, URZ, UPT ;  /* 0x000000ff0800728c */ /* 0x004fe4000bf45070 */
[----:B------:R-:W-:Y:S02]  /*45f0*/  UIADD3 UR8, UPT, UPT, UR6, 0xa0, URZ ;  /* 0x000000a006087890 */ /* 0x000fe4000fffe0ff */
[----:B---3--:R-:W-:-:S03]  /*4600*/  UISETP.NE.U32.AND UP3, UPT, UR4, URZ, UPT ;  /* 0x000000ff0400728c */ /* 0x008fc6000bf65070 */
[----:B------:R-:W2:Y:S01]  /*4610*/  LDC R18, c[0x0][0xb20] ;  /* 0x0002c800ff127b82 */ /* 0x000ea20000000800 */
[----:B-1----:R-:W-:Y:S01]  /*4620*/  ISETP.NE.AND P1, PT, R0, 0x1, PT ;  /* 0x000000010000780c */ /* 0x002fe20003f25270 */
[----:B------:R-:W-:Y:S02]  /*4630*/  UISETP.NE.AND.EX UP2, UPT, UR9, URZ, UPT, UP2 ;  /* 0x000000ff0900728c */ /* 0x000fe4000bf45320 */
[----:B------:R-:W-:Y:S02]  /*4640*/  UPRMT UR37, UR37, 0x654, UR8 ;  /* 0x0000065425257896 */ /* 0x000fe40008000008 */
[----:B------:R-:W-:Y:S02]  /*4650*/  UISETP.NE.AND.EX UP3, UPT, UR5, URZ, UPT, UP3 ;  /* 0x000000ff0500728c */ /* 0x000fe4000bf65330 */
[----:B------:R-:W1:Y:S08]  /*4660*/  LDC.64 R32, c[0x0][0x348] ;  /* 0x0000d200ff207b82 */ /* 0x000e700000000a00 */
[----:B------:R-:W3:Y:S08]  /*4670*/  LDC.64 R16, c[0x0][0xb10] ;  /* 0x0002c400ff107b82 */ /* 0x000ef00000000a00 */
[----:B------:R-:W1:Y:S08]  /*4680*/  LDC.64 R6, c[0x0][0xb18] ;  /* 0x0002c600ff067b82 */ /* 0x000e700000000a00 */
[----:B------:R-:W1:Y:S08]  /*4690*/  LDC.64 R4, c[0x0][0xb28] ;  /* 0x0002ca00ff047b82 */ /* 0x000e700000000a00 */
[----:B--2-4-:R-:W1:Y:S02]  /*46a0*/  LDC R24, c[0x0][0x374] ;  /* 0x0000dd00ff187b82 */ /* 0x014e640000000800 */
.L_x_100:
[C---:B------:R-:W-:Y:S02]  /*46b0*/  LEA R0, R29.reuse, UR6, 0x3 ;  /* 0x000000061d007c11 */ /* 0x040fe4000f8e18ff */
[----:B------:R-:W-:Y:S02]  /*46c0*/  SHF.L.U32 R3, R28, 0x1f, RZ ;  /* 0x0000001f1c037819 */ /* 0x000fe400000006ff */
[----:B------:R-:W-:Y:S02]  /*46d0*/  LEA R20, R29, UR6, 0x4 ;  /* 0x000000061d147c11 */ /* 0x000fe4000f8e20ff */
[----:B--2---:R-:W2:Y:S02]  /*46e0*/  SYNCS.PHASECHK.TRANS64.TRYWAIT P0, [R0+URZ+0xc0], R3 ;  /* 0x0000c003000075a7 */ /* 0x004ea400080011ff */
[----:B--2---:R-:W-:Y:S05]  /*46f0*/  @!P0 BRA `(.L_x_93) ;  /* 0x00000038000c8947 */ /* 0x004fea0003800000 */
.L_x_162:
[----:B------:R-:W-:Y:S01]  /*4700*/  ISETP.GE.AND P0, PT, R72, 0x1, PT ;  /* 0x000000014800780c */ /* 0x000fe20003f06270 */
[----:B------:R-:W4:Y:S01]  /*4710*/  LDS.128 R20, [R20+0x150] ;  /* 0x0001500014147984 */ /* 0x000f220000000c00 */
[----:B------:R-:W-:Y:S01]  /*4720*/  ISETP.NE.U32.AND P4, PT, RZ, UR4, PT ;  /* 0x00000004ff007c0c */ /* 0x000fe2000bf85070 */
[----:B--2---:R-:W-:Y:S01]  /*4730*/  VIADD R0, R0, 0xd0 ;  /* 0x000000d000007836 */ /* 0x004fe20000000000 */
[----:B------:R-:W-:Y:S02]  /*4740*/  SHF.L.U32 R26, R30, 0x1f, RZ ;  /* 0x0000001f1e1a7819 */ /* 0x000fe400000006ff */
[----:B------:R-:W-:Y:S02]  /*4750*/  ISETP.NE.AND.EX P4, PT, RZ, UR5, PT, P4 ;  /* 0x00000005ff007c0c */ /* 0x000fe4000bf85340 */
[----:B------:R-:W-:Y:S01]  /*4760*/  PRMT R0, RZ, 0x654, R0 ;  /* 0x00000654ff007816 */ /* 0x000fe20000000000 */
[----:B------:R-:W-:Y:S01]  /*4770*/  @!PT LDS RZ, [RZ] ;  /* 0x00000000fffff984 */ /* 0x000fe20000000800 */
[----:B------:R-:W-:Y:S01]  /*4780*/  @!PT LDS RZ, [RZ] ;  /* 0x00000000fffff984 */ /* 0x000fe20000000800 */
[----:B------:R-:W-:Y:S01]  /*4790*/  @!PT LDS RZ, [RZ] ;  /* 0x00000000fffff984 */ /* 0x000fe20000000800 */
[----:B------:R-:W-:Y:S01]  /*47a0*/  @!PT LDS RZ, [RZ] ;  /* 0x00000000fffff984 */ /* 0x000fe20000000800 */
[----:B------:R2:W-:Y:S06]  /*47b0*/  MEMBAR.ALL.CTA ;  /* 0x0000000000007992 */ /* 0x0005ec0000008000 */
[----:B--2---:R-:W2:Y:S02]  /*47c0*/  FENCE.VIEW.ASYNC.S ;  /* 0x00000000000073c6 */ /* 0x004ea40000000000 */
[----:B--2---:R2:W-:Y:S01]  /*47d0*/  SYNCS.ARRIVE.TRANS64.RED.A1T0 RZ, [R0+URZ], RZ ;  /* 0x000000ff00ff79a7 */ /* 0x0045e200081004ff */
[----:B----4-:R-:W-:Y:S11]  /*47e0*/  LOP3.LUT P3, RZ, R22, 0x1, RZ, 0xc0, !PT ;  /* 0x0000000116ff7812 */ /* 0x010ff6000786c0ff */
[----:B------:R-:W-:Y:S02]  /*47f0*/  @!UPT UIADD3 URZ, UPT, UPT, URZ, URZ, URZ ;  /* 0x000000fffffff290 */ /* 0x000fe4000fffe0ff */
[----:B------:R-:W-:Y:S02]  /*4800*/  @P3 MOV R13, R20 ;  /* 0x00000014000d3202 */ /* 0x000fe40000000f00 */
[----:B------:R-:W-:Y:S01]  /*4810*/  @P3 LOP3.LUT R8, R21, 0xffff, RZ, 0xc0, !PT ;  /* 0x0000ffff15083812 */ /* 0x000fe200078ec0ff */
[----:B--2---:R-:W-:Y:S06]  /*4820*/  @!P0 BRA `(.L_x_94) ;  /* 0x0000000000a48947 */ /* 0x004fec0003800000 */
[----:B-1----:R-:W-:Y:S01]  /*4830*/  IMAD.HI.U32 R31, R24, R7, RZ ;  /* 0x00000007181f7227 */ /* 0x002fe200078e00ff */
[----:B------:R-:W-:Y:S02]  /*4840*/  ISETP.NE.AND P0, PT, R6, 0x1, PT ;  /* 0x000000010600780c */ /* 0x000fe40003f05270 */
[----:B------:R-:W-:Y:S01]  /*4850*/  ISETP.NE.AND P2, PT, R72, 0x1, PT ;  /* 0x000000014800780c */ /* 0x000fe20003f45270 */
[----:B---3--:R-:W-:Y:S01]  /*4860*/  IMAD.HI.U32 R34, R19, R16, RZ ;  /* 0x0000001013227227 */ /* 0x008fe200078e00ff */
[----:B------:R-:W-:Y:S02]  /*4870*/  SHF.R.U32.HI R31, RZ, R18, R31 ;  /* 0x00000012ff1f7219 */ /* 0x000fe4000001161f */
[----:B------:R-:W-:Y:S01]  /*4880*/  ISETP.NE.AND P5, PT, R2, 0x1, PT ;  /* 0x000000010200780c */ /* 0x000fe20003fa5270 */
[----:B------:R-:W-:Y:S01]  /*4890*/  IMAD.HI.U32 R36, R13, R16, RZ ;  /* 0x000000100d247227 */ /* 0x000fe200078e00ff */
[----:B------:R-:W-:Y:S02]  /*48a0*/  SHF.R.U32.HI R34, RZ, R17, R34 ;  /* 0x00000011ff227219 */ /* 0x000fe40000011622 */
[----:B------:R-:W-:Y:S01]  /*48b0*/  SEL R3, R24, R31, !P0 ;  /* 0x0000001f18037207 */ /* 0x000fe20004000000 */
[C---:B------:R-:W-:Y:S01]  /*48c0*/  IMAD.HI.U32 R31, R8.reuse, R7, RZ ;  /* 0x00000007081f7227 */ /* 0x040fe200078e00ff */
[----:B------:R-:W-:Y:S02]  /*48d0*/  SEL R11, R19, R34, !P5 ;  /* 0x00000022130b7207 */ /* 0x000fe40006800000 */
[----:B------:R-:W-:Y:S01]  /*48e0*/  SHF.R.U32.HI R36, RZ, R17, R36 ;  /* 0x00000011ff247219 */ /* 0x000fe20000011624 */
[----:B------:R-:W-:Y:S01]  /*48f0*/  IMAD.HI.U32 R38, R3, R4, RZ ;  /* 0x0000000403267227 */ /* 0x000fe200078e00ff */
[----:B------:R-:W-:Y:S03]  /*4900*/  SHF.R.U32.HI R31, RZ, R18, R31 ;  /* 0x00000012ff1f7219 */ /* 0x000fe6000001161f */
[----:B------:R-:W-:Y:S01]  /*4910*/  IMAD.HI.U32 R34, R11, R4, RZ ;  /* 0x000000040b227227 */ /* 0x000fe200078e00ff */
[----:B------:R-:W-:Y:S02]  /*4920*/  @P2 SHF.R.U32.HI R3, RZ, R5, R38 ;  /* 0x00000005ff032219 */ /* 0x000fe40000011626 */
[----:B------:R-:W-:Y:S02]  /*4930*/  SEL R9, R8, R31, !P0 ;  /* 0x0000001f08097207 */ /* 0x000fe40004000000 */
[----:B------:R-:W-:Y:S01]  /*4940*/  @P2 SHF.R.U32.HI R11, RZ, R5, R34 ;  /* 0x00000005ff0b2219 */ /* 0x000fe20000011622 */
[C---:B------:R-:W-:Y:S01]  /*4950*/  IMAD R10, R72.reuse, R3, RZ ;  /* 0x00000003480a7224 */ /* 0x040fe200078e02ff */
[----:B------:R-:W-:Y:S01]  /*4960*/  SEL R3, R13, R36, !P5 ;  /* 0x000000240d037207 */ /* 0x000fe20006800000 */
[C---:B------:R-:W-:Y:S03]  /*4970*/  IMAD.HI.U32 R14, R9.reuse, R4, RZ ;  /* 0x00000004090e7227 */ /* 0x040fe600078e00ff */
[----:B------:R-:W-:Y:S01]  /*4980*/  ISETP.GE.AND P0, PT, R9, R10, PT ;  /* 0x0000000a0900720c */ /* 0x000fe20003f06270 */
[C---:B------:R-:W-:Y:S01]  /*4990*/  IMAD R12, R72.reuse, R11, RZ ;  /* 0x0000000b480c7224 */ /* 0x040fe200078e02ff */
[-C--:B------:R-:W-:Y:S04]  /*49a0*/  SHF.R.U32.HI R14, RZ, R5.reuse, R14 ;  /* 0x00000005ff0e7219 */ /* 0x080fe8000001160e */
[----:B------:R-:W-:Y:S02]  /*49b0*/  ISETP.GE.OR P0, PT, R3, R12, P0 ;  /* 0x0000000c0300720c */ /* 0x000fe40000706670 */
[----:B------:R-:W-:Y:S05]  /*49c0*/  SEL R15, R9, R14, !P2 ;  /* 0x0000000e090f7207 */ /* 0x000fea0005000000 */
[----:B------:R-:W-:Y:S04]  /*49d0*/  IMAD.MOV R14, RZ, RZ, -R15 ;  /* 0x000000ffff0e7224 */ /* 0x000fe800078e0a0f */
[----:B------:R-:W-:Y:S02]  /*49e0*/  IMAD R14, R72, R14, R9 ;  /* 0x0000000e480e7224 */ /* 0x000fe400078e0209 */
[C---:B------:R-:W-:Y:S05]  /*49f0*/  @!P0 IMAD.HI.U32 R10, R3.reuse, R4, RZ ;  /* 0x00000004030a8227 */ /* 0x040fea00078e00ff */
[----:B------:R-:W-:Y:S04]  /*4a00*/  @!P0 SHF.R.U32.HI R10, RZ, R5, R10 ;  /* 0x00000005ff0a8219 */ /* 0x000fe8000001160a */
[----:B------:R-:W-:Y:S01]  /*4a10*/  @!P0 SEL R0, R3, R10, !P2 ;  /* 0x0000000a03008207 */ /* 0x000fe20005000000 */
[----:B------:R-:W-:Y:S03]  /*4a20*/  IMAD.MOV R10, RZ, RZ, -R3 ;  /* 0x000000ffff0a7224 */ /* 0x000fe600078e0a03 */
[----:B------:R-:W-:Y:S01]  /*4a30*/  @!P0 IADD3 R15, PT, PT, R15, -R0, RZ ;  /* 0x800000000f0f8210 */ /* 0x000fe20007ffe0ff */
[----:B------:R-:W-:Y:S01]  /*4a40*/  @!P0 IMAD R0, R11, R14, R0 ;  /* 0x0000000e0b008224 */ /* 0x000fe200078e0200 */
[----:B------:R-:W-:Y:S01]  /*4a50*/  IADD3 R11, PT, PT, -R9, RZ, RZ ;  /* 0x000000ff090b7210 */ /* 0x000fe20007ffe1ff */
[----:B------:R-:W-:Y:S02]  /*4a60*/  IMAD R13, R2, R10, R13 ;  /* 0x0000000a020d7224 */ /* 0x000fe400078e020d */
[----:B------:R-:W-:Y:S02]  /*4a70*/  @!P0 IMAD R9, R15, R72, R3 ;  /* 0x000000480f098224 */ /* 0x000fe400078e0203 */
[----:B------:R-:W-:Y:S02]  /*4a80*/  @!P0 IMAD.MOV.U32 R3, RZ, RZ, R0 ;  /* 0x000000ffff038224 */ /* 0x000fe400078e0000 */
[----:B------:R-:W-:Y:S02]  /*4a90*/  IMAD R8, R6, R11, R8 ;  /* 0x0000000b06087224 */ /* 0x000fe400078e0208 */
[----:B------:R-:W-:Y:S02]  /*4aa0*/  IMAD R13, R3, R2, R13 ;  /* 0x00000002030d7224 */ /* 0x000fe400078e020d */
[----:B------:R-:W-:Y:S02]  /*4ab0*/  IMAD R8, R9, R6, R8 ;  /* 0x0000000609087224 */ /* 0x000fe400078e0208 */
.L_x_94:
[----:B------:R-:W-:Y:S05]  /*4ac0*/  BRA.U UP1, `(.L_x_95) ;  /* 0x0000000101107547 */ /* 0x000fea000b800000 */
[----:B------:R-:W-:Y:S04]  /*4ad0*/  MOV R0, UR7 ;  /* 0x0000000700007c02 */ /* 0x000fe80008000f00 */
[----:B------:R-:W-:Y:S04]  /*4ae0*/  SHF.L.U32 R3, R0, 0x1f, RZ ;  /* 0x0000001f00037819 */ /* 0x000fe800000006ff */
[----:B------:R-:W2:Y:S02]  /*4af0*/  SYNCS.PHASECHK.TRANS64.TRYWAIT P0, [UR6+0xb8], R3 ;  /* 0x0000b803ff0075a7 */ /* 0x000ea40008001106 */
[----:B--2---:R-:W-:Y:S05]  /*4b00*/  @!P0 BRA `(.L_x_96) ;  /* 0x00000034001c8947 */ /* 0x004fea0003800000 */
.L_x_95:
[----:B------:R-:W-:Y:S05]  /*4b10*/  BRA.U !UP3, `(.L_x_97) ;  /* 0x000000010b347547 */ /* 0x000fea000b800000 */
[----:B------:R-:W-:Y:S01]  /*4b20*/  UPLOP3.LUT UP0, UPT, UPT, UPT, UP2, 0x80, 0x8 ;  /* 0x000000000008789c */ /* 0x000fe20003f0f020 */
[----:B--2---:R-:W-:Y:S02]  /*4b30*/  HFMA2 R0, -RZ, RZ, 0, 5.9604644775390625e-08 ;  /* 0x00000001ff007431 */ /* 0x004fe400000001ff */
[----:B------:R-:W-:Y:S03]  /*4b40*/  IMAD.MOV.U32 R165, RZ, RZ, 0x1 ;  /* 0x00000001ffa57424 */ /* 0x000fe600078e00ff */
[----:B------:R-:W-:Y:S05]  /*4b50*/  PLOP3.LUT P0, PT, PT, PT, UP0, 0x80, 0x8 ;  /* 0x000000000008781c */ /* 0x000fea0003f0f008 */
[----:B------:R-:W2:Y:S01]  /*4b60*/  @UP0 LDCU.64 UR10, c[0x0][0x888] ;  /* 0x00011100ff0a07ac */ /* 0x000ea20008000a00 */
[----:B------:R-:W-:Y:S07]  /*4b70*/  @UP0 UIMAD UR8, UR36, UR4, URZ ;  /* 0x00000004240802a4 */ /* 0x000fee000f8e02ff */
[----:B------:R-:W-:Y:S01]  /*4b80*/  @!P0 PRMT R165, R0, 0x7610, R165 ;  /* 0x0000761000a58816 */ /* 0x000fe200000000a5 */
[----:B--2---:R-:W-:Y:S03]  /*4b90*/  @UP0 UIMAD.WIDE UR10, UR8, 0x4, UR10 ;  /* 0x00000004080a08a5 */ /* 0x004fe6000f8e020a */
[----:B------:R-:W2:Y:S03]  /*4ba0*/  @!UP0 LDCU UR8, c[0x0][0x880] ;  /* 0x00011000ff0887ac */ /* 0x000ea60008000800 */
[----:B------:R-:W-:Y:S01]  /*4bb0*/  IMAD.U32 R10, RZ, RZ, UR10 ;  /* 0x0000000aff0a7e24 */ /* 0x000fe2000f8e00ff */
[----:B------:R-:W-:Y:S05]  /*4bc0*/  MOV R11, UR11 ;  /* 0x0000000b000b7c02 */ /* 0x000fea0008000f00 */
[----:B-----5:R4:W5:Y:S02]  /*4bd0*/  @P0 LDG.E R81, desc[UR40][R10.64] ;  /* 0x000000280a510981 */ /* 0x020964000c1e1900 */
[----:B--2-4-:R-:W-:Y:S07]  /*4be0*/  @!P0 IMAD.U32 R81, RZ, RZ, UR8 ;  /* 0x00000008ff518e24 */ /* 0x014fee000f8e00ff */
.L_x_97:
[----:B-----5:R-:W-:Y:S01]  /*4bf0*/  @!P4 FSETP.EQ.AND P5, PT, R81, RZ, PT ;  /* 0x000000ff5100c20b */ /* 0x020fe20003fa2000 */
[----:B------:R-:W-:Y:S01]  /*4c00*/  @!UPT UIADD3 URZ, UPT, UPT, URZ, URZ, URZ ;  /* 0x000000fffffff290 */ /* 0x000fe2000fffe0ff */
[----:B------:R-:W-:Y:S11]  /*4c10*/  @!P4 BRA `(.L_x_98) ;  /* 0x000000000014c947 */ /* 0x000ff60003800000 */
[----:B------:R-:W-:Y:S02]  /*4c20*/  LOP3.LUT P0, RZ, R165, 0xff, RZ, 0xc0, !PT ;  /* 0x000000ffa5ff7812 */ /* 0x000fe4000780c0ff */
[----:B------:R-:W-:Y:S04]  /*4c30*/  PLOP3.LUT P5, PT, PT, PT, UP0, 0x80, 0x8 ;  /* 0x000000000008781c */ /* 0x000fe80003faf008 */
[----:B------:R-:W-:Y:S07]  /*4c40*/  PLOP3.LUT P5, PT, P5, PT, PT, 0x8, 0x80 ;  /* 0x000000000080781c */ /* 0x000fee0002fae170 */
[----:B------:R-:W-:Y:S11]  /*4c50*/  @P0 FSETP.EQ.AND P5, PT, R81, RZ, PT ;  /* 0x000000ff5100020b */ /* 0x000ff60003fa2000 */
[----:B------:R-:W-:Y:S02]  /*4c60*/  @!UPT UIADD3 URZ, UPT, UPT, URZ, URZ, URZ ;  /* 0x000000fffffff290 */ /* 0x000fe4000fffe0ff */
.L_x_98:
[----:B------:R-:W4:Y:S01]  /*4c70*/  SYNCS.PHASECHK.TRANS64.TRYWAIT P4, [UR6+0xa8], R26 ;  /* 0x0000a81aff0075a7 */ /* 0x000f220008081106 */
[----:B------:R-:W-:Y:S01]  /*4c80*/  @P3 SHF.R.U32.HI R27, RZ, 0x10, R21 ;  /* 0x00000010ff1b3819 */ /* 0x000fe20000011615 */
[----:B------:R-:W-:Y:S01]  /*4c90*/  VIADD R29, R29, 0x1 ;  /* 0x000000011d1d7836 */ /* 0x000fe20000000000 */
[----:B------:R-:W5:Y:S08]  /*4ca0*/  LDC.64 R14, c[0x0][0xb10] ;  /* 0x0002c400ff0e7b82 */ /* 0x000f700000000a00 */
[----:B------:R-:W1:Y:S08]  /*4cb0*/  LDC.64 R10, c[0x0][0xb18] ;  /* 0x0002c600ff0a7b82 */ /* 0x000e700000000a00 */
[----:B--2---:R-:W2:Y:S08]  /*4cc0*/  @!P1 LDC R0, c[0x0][0xb20] ;  /* 0x0002c800ff009b82 */ /* 0x004eb00000000800 */
[----:B------:R-:W3:Y:S01]  /*4cd0*/  @!P1 LDC R3, c[0x0][0xb0c] ;  /* 0x0002c300ff039b82 */ /* 0x000ee20000000800 */
[----:B-----5:R-:W-:Y:S05]  /*4ce0*/  @!P1 IMAD.HI.U32 R14, R13, R14, RZ ;  /* 0x0000000e0d0e9227 */ /* 0x020fea00078e00ff */
[----:B------:R-:W-:Y:S01]  /*4cf0*/  @!P1 SHF.R.U32.HI R14, RZ, R15, R14 ;  /* 0x0000000fff0e9219 */ /* 0x000fe2000001160e */
[----:B-1----:R-:W-:Y:S01]  /*4d00*/  @!P1 IMAD.HI.U32 R11, R8, R11, RZ ;  /* 0x0000000b080b9227 */ /* 0x002fe200078e00ff */
[----:B------:R-:W-:Y:S04]  /*4d10*/  @!P1 ISETP.NE.AND P0, PT, R10, 0x1, PT ;  /* 0x000000010a00980c */ /* 0x000fe80003f05270 */
[----:B--2---:R-:W-:Y:S02]  /*4d20*/  @!P1 SHF.R.U32.HI R9, RZ, R0, R11 ;  /* 0x00000000ff099219 */ /* 0x004fe4000001160b */
[----:B---3--:R-:W-:Y:S02]  /*4d30*/  @!P1 ISETP.NE.AND P2, PT, R3, 0x1, PT ;  /* 0x000000010300980c */ /* 0x008fe40003f45270 */
[----:B------:R-:W-:Y:S02]  /*4d40*/  @!P1 SEL R9, R8, R9, !P0 ;  /* 0x0000000908099207 */ /* 0x000fe40004000000 */
[----:B------:R-:W-:Y:S02]  /*4d50*/  ELECT P0, URZ, PT ;  /* 0x0000000000ff782f */ /* 0x000fe40003800000 */
[----:B------:R-:W-:Y:S05]  /*4d60*/  @!P1 SEL R14, R13, R14, !P2 ;  /* 0x0000000e0d0e9207 */ /* 0x000fea0005000000 */
[----:B------:R-:W-:Y:S02]  /*4d70*/  @!P1 IMAD.IADD R0, R9, 0x1, -R14 ;  /* 0x0000000109009824 */ /* 0x000fe400078e0a0e */
[----:B------:R-:W-:Y:S02]  /*4d80*/  @!P1 IMAD.IADD R9, R14, 0x1, -R9 ;  /* 0x000000010e099824 */ /* 0x000fe400078e0a09 */
[----:B------:R-:W-:Y:S02]  /*4d90*/  @!P1 IMAD R13, R0, R3, R13 ;  /* 0x00000003000d9224 */ /* 0x000fe400078e020d */
[----:B------:R-:W-:Y:S01]  /*4da0*/  @!P1 IMAD R8, R9, R10, R8 ;  /* 0x0000000a09089224 */ /* 0x000fe200078e0208 */
[----:B----4-:R-:W-:Y:S06]  /*4db0*/  @!P4 BRA `(.L_x_99) ;  /* 0x000000300088c947 */ /* 0x010fec0003800000 */
.L_x_165:
[----:B------:R-:W-:Y:S01]  /*4dc0*/  PLOP3.LUT P5, PT, P5, P0, PT, 0xf2, 0x2f ;  /* 0x00000000002f781c */ /* 0x000fe20002fa1e72 */
[----:B------:R-:W-:Y:S01]  /*4dd0*/  UMOV UR14, 0x0 ;  /* 0x00000000000e7882 */ /* 0x000fe20000000000 */
[----:B------:R-:W-:Y:S01]  /*4de0*/  LOP3.LUT R30, R30, 0x1, RZ, 0x3c, !PT ;  /* 0x000000011e1e7812 */ /* 0x000fe200078e3cff */
[----:B------:R-:W-:Y:S01]  /*4df0*/  UMOV UR15, 0x10000000 ;  /* 0x10000000000f7882 */ /* 0x000fe20000000000 */
[----:B------:R-:W-:Y:S01]  /*4e00*/  UMOV UR12, UR36 ;  /* 0x00000024000c7c82 */ /* 0x000fe20008000000 */
[----:B------:R-:W-:Y:S08]  /*4e10*/  @P3 R2UR UR36, R27 ;  /* 0x000000001b2432ca */ /* 0x000ff000000e0000 */
[----:B-1----:R-:W-:Y:S01]  /*4e20*/  @!P5 IADD3 R3, P0, PT, R32, 0x580, RZ ;  /* 0x000005802003d810 */ /* 0x002fe20007f1e0ff */
[----:B------:R-:W-:Y:S01]  /*4e30*/  @!P5 IMAD.SHL.U32 R164, R164, 0x40, RZ ;  /* 0x00000040a4a4d824 */ /* 0x000fe200078e00ff */
[----:B------:R-:W-:Y:S01]  /*4e40*/  VOTEU.ALL UP1, P5 ;  /* 0x0000000000ff7886 */ /* 0x000fe20002820000 */
[----:B------:R-:W-:Y:S01]  /*4e50*/  @!P5 IMAD.SHL.U32 R155, R155, 0x80, RZ ;  /* 0x000000809b9bd824 */ /* 0x000fe200078e00ff */
[----:B------:R-:W-:Y:S01]  /*4e60*/  @!P5 R2UR UR9, R3 ;  /* 0x000000000309d2ca */ /* 0x000fe200000e0000 */
[----:B------:R-:W-:Y:S01]  /*4e70*/  @!P5 IMAD.X R0, RZ, RZ, R33, P0 ;  /* 0x000000ffff00d224 */ /* 0x000fe200000e0621 */
[----:B------:R-:W-:Y:S01]  /*4e80*/  @!P5 R2UR UR10, R164 ;  /* 0x00000000a40ad2ca */ /* 0x000fe200000e0000 */
[----:B------:R-:W-:Y:S01]  /*4e90*/  IMAD.IADD R164, R8, 0x1, R143 ;  /* 0x0000000108a47824 */ /* 0x000fe200078e028f */
[----:B------:R-:W-:Y:S01]  /*4ea0*/  @!P5 R2UR UR11, R155 ;  /* 0x000000009b0bd2ca */ /* 0x000fe200000e0000 */
[----:B------:R-:W-:Y:S01]  /*4eb0*/  IMAD.IADD R155, R13, 0x1, R154 ;  /* 0x000000010d9b7824 */ /* 0x000fe200078e029a */
[----:B------:R-:W-:Y:S02]  /*4ec0*/  @!P5 R2UR UR8, R0 ;  /* 0x000000000008d2ca */ /* 0x000fe400000e0000 */
[C---:B------:R-:W-:Y:S04]  /*4ed0*/  ISETP.NE.AND P0, PT, R29.reuse, 0x2, PT ;  /* 0x000000021d00780c */ /* 0x040fe80003f05270 */
[----:B------:R-:W-:Y:S01]  /*4ee0*/  SEL R3, RZ, 0x1, P0 ;  /* 0x00000001ff037807 */ /* 0x000fe20000000000 */
[----:B------:R-:W-:Y:S01]  /*4ef0*/  IMAD.U32 R10, RZ, RZ, UR9 ;  /* 0x00000009ff0a7e24 */ /* 0x000fe2000f8e00ff */
[----:B------:R-:W-:Y:S01]  /*4f00*/  @!UP1 UIADD3 UR9, UPT, UPT, UR6, 0xa0, URZ ;  /* 0x000000a006099890 */ /* 0x000fe2000fffe0ff */
[----:B------:R-:W-:Y:S02]  /*4f10*/  SEL R29, R29, RZ, P0 ;  /* 0x000000ff1d1d7207 */ /* 0x000fe40000000000 */
[----:B------:R-:W-:Y:S02]  /*4f20*/  LOP3.LUT R28, R28, R3, RZ, 0x3c, !PT ;  /* 0x000000031c1c7212 */ /* 0x000fe400078e3cff */
[----:B------:R-:W-:Y:S01]  /*4f30*/  IMAD.U32 R11, RZ, RZ, UR8 ;  /* 0x00000008ff0b7e24 */ /* 0x000fe2000f8e00ff */
[----:B------:R-:W-:Y:S01]  /*4f40*/  @!P5 R2UR UR16, R10 ;  /* 0x000000000a10d2ca */ /* 0x000fe200000e0000 */
[----:B------:R-:W-:Y:S01]  /*4f50*/  @!UP1 UIADD3 UR8, UPT, UPT, UR6, 0x200, URZ ;  /* 0x0000020006089890 */ /* 0x000fe2000fffe0ff */
[----:B------:R-:W-:Y:S02]  /*4f60*/  VOTEU.ALL UP1, P5 ;  /* 0x0000000000ff7886 */ /* 0x000fe40002820000 */
[----:B------:R-:W-:Y:S11]  /*4f70*/  @!P5 R2UR UR17, R11 ;  /* 0x000000000b11d2ca */ /* 0x000ff600000e0000 */
[----:B------:R-:W-:Y:S02]  /*4f80*/  @!UPT UIADD3 URZ, UPT, UPT, URZ, URZ, URZ ;  /* 0x000000fffffff290 */ /* 0x000fe4000fffe0ff */
[----:B------:R2:W-:Y:S01]  /*4f90*/  @!UP1 UTMALDG.3D [UR8], [UR16], desc[UR14] ;  /* 0x00000e08100095b4 */ /* 0x0005e20008011000 */
[----:B------:R2:W-:Y:S01]  /*4fa0*/  @!P5 SYNCS.ARRIVE.TRANS64.RED.A0TR RZ, [UR6+0xa0], R25 ;  /* 0x0000a019ffffd9a7 */ /* 0x0005e20008300406 */
[----:B------:R-:W-:Y:S01]  /*4fb0*/  UPLOP3.LUT UP1, UPT, UPT, UPT, UPT, 0x80, 0x8 ;  /* 0x000000000008789c */ /* 0x000fe20003f2f070 */
[----:B------:R-:W-:Y:S01]  /*4fc0*/  SYNCS.ARRIVE.TRANS64.RED.A1T0 RZ, [UR37], RZ ;  /* 0x000000ffffff79a7 */ /* 0x000fe20008100425 */
[----:B------:R-:W-:Y:S09]  /*4fd0*/  @P3 BRA `(.L_x_100) ;  /* 0xfffffff400b43947 */ /* 0x000ff2000383ffff */
[----:B------:R-:W-:Y:S07]  /*4fe0*/  MOV R0, UR6 ;  /* 0x0000000600007c02 */ /* 0x000fee0008000f00 */
.L_x_101:
[----:B-1----:R-:W-:-:S04]  /*4ff0*/  SHF.L.U32 R3, R30, 0x1f, RZ ;  /* 0x0000001f1e037819 */ /* 0x002fc800000006ff */
[----:B------:R1:W3:Y:S03]  /*5000*/  SYNCS.PHASECHK.TRANS64.TRYWAIT P0, [R0+URZ+0xa8], R3 ;  /* 0x0000a803000075a7 */ /* 0x0002e600080011ff */
[----:B---3--:R-:W-:Y:S05]  /*5010*/  @!P0 NANOSLEEP.SYNCS 0x989680 ;  /* 0x009896800000895d */ /* 0x008fea0003900000 */
[----:B------:R-:W3:Y:S02]  /*5020*/  @!P0 SYNCS.PHASECHK.TRANS64 P0, [R0+URZ+0xa8], R3 ;  /* 0x0000a803000085a7 */ /* 0x000ee400080010ff */
[----:B--23--:R-:W-:Y:S05]  /*5030*/  @P0 EXIT ;  /* 0x000000000000094d */ /* 0x00cfea0003800000 */
[----:B------:R-:W-:Y:S05]  /*5040*/  BRA `(.L_x_101) ;  /* 0xfffffffc00e87947 */ /* 0x000fea000383ffff */
.L_x_92:
[----:B------:R-:W-:-:S06]  /*5050*/  UISETP.GE.AND UP1, UPT, UR10, 0x4, UPT ;  /* 0x000000040a00788c */ /* 0x000fcc000bf26270 */
[----:B------:R-:W-:-:S13]  /*5060*/  PLOP3.LUT P0, PT, PT, PT, UP1, 0x80, 0x8 ;  /* 0x000000000008781c */ /* 0x000fda0003f0f018 */
[----:B------:R-:W-:Y:S05]  /*5070*/  @!P0 EXIT ;  /* 0x000000000000894d */ /* 0x000fea0003800000 */
[----:B------:R-:W-:Y:S01]  /*5080*/  BAR.SYNC.DEFER_BLOCKING 0x6, 0xa0 ;  /* 0x0182800000007b1d */ /* 0x000fe20000010000 */
[C---:B------:R-:W-:Y:S02]  /*5090*/  IMAD.SHL.U32 R3, R166.reuse, 0x40, RZ ;  /* 0x00000040a6037824 */ /* 0x040fe400078e00ff */
[----:B------:R-:W-:Y:S02]  /*50a0*/  HFMA2 R76, -RZ, RZ, 0, 0 ;  /* 0x00000000ff4c7431 */ /* 0x000fe400000001ff */
[C---:B------:R-:W-:Y:S01]  /*50b0*/  IMAD.SHL.U32 R168, R166.reuse, 0x8, RZ ;  /* 0x00000008a6a87824 */ /* 0x040fe200078e00ff */
[----:B------:R-:W-:Y:S01]  /*50c0*/  CS2R R174, SRZ ;  /* 0x0000000000ae7805 */ /* 0x000fe2000001ff00 */
[----:B------:R-:W-:Y:S01]  /*50d0*/  IMAD.U32 R79, R166, 0x10000, RZ ;  /* 0x00010000a64f7824 */ /* 0x000fe200078e00ff */
[----:B------:R-:W-:Y:S01]  /*50e0*/  UMOV UR43, 0x400 ;  /* 0x00000400002b7882 */ /* 0x000fe20000000000 */
[----:B------:R-:W-:Y:S01]  /*50f0*/  LOP3.LUT R5, R3, 0x180, RZ, 0xc0, !PT ;  /* 0x0000018003057812 */ /* 0x000fe200078ec0ff */
[----:B------:R-:W-:Y:S01]  /*5100*/  ULEA UR43, UR37, UR43, 0x18 ;  /* 0x0000002b252b7291 */ /* 0x000fe2000f8ec0ff */
[----:B------:R-:W1:Y:S01]  /*5110*/  LDC R167, c[0x0][0x370] ;  /* 0x0000dc00ffa77b82 */ /* 0x000e620000000800 */
[----:B------:R-:W-:Y:S01]  /*5120*/  LOP3.LUT R79, R79, 0x600000, RZ, 0xc0, !PT ;  /* 0x006000004f4f7812 */ /* 0x000fe200078ec0ff */
[----:B------:R-:W-:Y:S01]  /*5130*/  IMAD.MOV.U32 R182, RZ, RZ, RZ ;  /* 0x000000ffffb67224 */ /* 0x000fe200078e00ff */
[----:B------:R-:W-:Y:S01]  /*5140*/  LOP3.LUT R168, R5, 0x30, R168, 0xf8, !PT ;  /* 0x0000003005a87812 */ /* 0x000fe200078ef8a8 */
[----:B------:R-:W-:Y:S01]  /*5150*/  UIADD3 UR4, UPT, UPT, UR43, 0x2200, URZ ;  /* 0x000022002b047890 */ /* 0x000fe2000fffe0ff */
[----:B------:R-:W-:Y:S01]  /*5160*/  IMAD.MOV.U32 R173, RZ, RZ, RZ ;  /* 0x000000ffffad7224 */ /* 0x000fe200078e00ff */
[----:B------:R-:W2:Y:S01]  /*5170*/  LDCU.64 UR46, c[0x0][0x348] ;  /* 0x00006900ff2e77ac */ /* 0x000ea20008000a00 */
[----:B------:R-:W-:Y:S01]  /*5180*/  LOP3.LUT R168, R168, 0x1e40, R3, 0xf8, !PT ;  /* 0x00001e40a8a87812 */ /* 0x000fe200078ef803 */
[----:B------:R-:W3:Y:S01]  /*5190*/  LDC R74, c[0x0][0xb0c] ;  /* 0x0002c300ff4a7b82 */ /* 0x000ee20000000800 */
[----:B------:R-:W-:Y:S01]  /*51a0*/  IMAD.SHL.U32 R3, R166, 0x10, RZ ;  /* 0x00000010a6037824 */ /* 0x000fe200078e00ff */
[----:B------:R-:W-:Y:S01]  /*51b0*/  MOV R179, UR4 ;  /* 0x0000000400b37c02 */ /* 0x000fe20008000f00 */
[----:B------:R-:W4:Y:S03]  /*51c0*/  LDCU.64 UR38, c[0x0][0x888] ;  /* 0x00011100ff2677ac */ /* 0x000f260008000a00 */
[C---:B------:R-:W-:Y:S01]  /*51d0*/  LOP3.LUT R5, R3.reuse, 0x20, RZ, 0xc0, !PT ;  /* 0x0000002003057812 */ /* 0x040fe200078ec0ff */
[----:B------:R-:W2:Y:S01]  /*51e0*/  LDS R0, [UR43+0x170] ;  /* 0x0001702bff007984 */ /* 0x000ea20008000800 */
[----:B------:R-:W1:Y:S01]  /*51f0*/  LDC R170, c[0x0][0xb20] ;  /* 0x0002c800ffaa7b82 */ /* 0x000e620000000800 */
[----:B------:R-:W-:Y:S01]  /*5200*/  LOP3.LUT R3, R3, 0x40, RZ, 0xc0, !PT ;  /* 0x0000004003037812 */ /* 0x000fe200078ec0ff */
[----:B------:R-:W-:-:S06]  /*5210*/  UIADD3 UR42, UPT, UPT, UR43, 0x200, URZ ;  /* 0x000002002b2a7890 */ /* 0x000fcc000fffe0ff */
[----:B------:R-:W1:Y:S08]  /*5220*/  LDC R73, c[0x0][0xb30] ;  /* 0x0002cc00ff497b82 */ /* 0x000e700000000800 */
[----:B------:R-:W1:Y:S08]  /*5230*/  LDC.64 R152, c[0x0][0xb10] ;  /* 0x0002c400ff987b82 */ /* 0x000e700000000a00 */
[----:B------:R-:W1:Y:S08]  /*5240*/  LDC.64 R70, c[0x0][0xb18] ;  /* 0x0002c600ff467b82 */ /* 0x000e700000000a00 */
[----:B------:R-:W1:Y:S01]  /*5250*/  LDC.64 R148, c[0x0][0x888] ;  /* 0x00022200ff947b82 */ /* 0x000e620000000a00 */
[----:B--2---:R-:W-:-:S07]  /*5260*/  IMAD.IADD R79, R0, 0x1, R79 ;  /* 0x00000001004f7824 */ /* 0x004fce00078e024f */
[----:B------:R-:W2:Y:S01]  /*5270*/  LDC.64 R68, c[0x0][0xb28] ;  /* 0x0002ca00ff447b82 */ /* 0x000ea20000000a00 */
[----:B------:R-:W-:-:S05]  /*5280*/  VIADD R0, R168, UR43 ;  /* 0x0000002ba8007c36 */ /* 0x000fca0008000000 */
[--C-:B------:R-:W-:Y:S02]  /*5290*/  IADD3 R178, PT, PT, -R5, 0x200, R0.reuse ;  /* 0x0000020005b27810 */ /* 0x100fe40007ffe100 */
[----:B------:R-:W1:Y:S01]  /*52a0*/  LDC.64 R150, c[0x0][0x890] ;  /* 0x00022400ff967b82 */ /* 0x000e620000000a00 */
[----:B------:R-:W-:Y:S02]  /*52b0*/  IADD3 R177, PT, PT, -R3, 0x200, R0 ;  /* 0x0000020003b17810 */ /* 0x000fe40007ffe100 */
[----:B------:R-:W-:-:S05]  /*52c0*/  IMAD.IADD R176, R178, 0x1, -R3 ;  /* 0x00000001b2b07824 */ /* 0x000fca00078e0a03 */
[----:B------:R-:W1:Y:S08]  /*52d0*/  LDC.64 R146, c[0x0][0x8b0] ;  /* 0x00022c00ff927b82 */ /* 0x000e700000000a00 */
[----:B------:R-:W1:Y:S08]  /*52e0*/  LDC.64 R144, c[0x0][0x8a8] ;  /* 0x00022a00ff907b82 */ /* 0x000e700000000a00 */
[----:B---34-:R-:W1:Y:S02]  /*52f0*/  LDC R172, c[0x0][0x374] ;  /* 0x0000dd00ffac7b82 */ /* 0x018e640000000800 */
.L_x_119:
[----:B------:R-:W-:Y:S02]  /*5300*/  LEA R0, R182, UR43, 0x3 ;  /* 0x0000002bb6007c11 */ /* 0x000fe4000f8e18ff */
[----:B------:R-:W-:Y:S02]  /*5310*/  SHF.L.U32 R3, R174, 0x1f, RZ ;  /* 0x0000001fae037819 */ /* 0x000fe400000006ff */
[----:B------:R-:W-:Y:S02]  /*5320*/  LEA R16, R182, UR43, 0x4 ;  /* 0x0000002bb6107c11 */ /* 0x000fe4000f8e20ff */
[----:B------:R-:W3:Y:S02]  /*5330*/  SYNCS.PHASECHK.TRANS64.TRYWAIT P0, [R0+URZ+0xc0], R3 ;  /* 0x0000c003000075a7 */ /* 0x000ee400080011ff */
[----:B-123--:R-:W-:Y:S05]  /*5340*/  @!P0 BRA `(.L_x_102) ;  /* 0x0000002c003c8947 */ /* 0x00efea0003800000 */
.L_x_166:
[----:B------:R-:W4:Y:S01]  /*5350*/  LDC.64 R12, c[0x0][0xb10] ;  /* 0x0002c400ff0c7b82 */ /* 0x000f220000000a00 */
[----:B------:R-:W2:Y:S01]  /*5360*/  LDS.128 R16, [R16+0x150] ;  /* 0x0001500010107984 */ /* 0x000ea20000000c00 */
[----:B-1----:R-:W-:Y:S01]  /*5370*/  ISETP.NE.AND P1, PT, R73, 0x1, PT ;  /* 0x000000014900780c */ /* 0x002fe20003f25270 */
[----:B---3--:R-:W-:Y:S01]  /*5380*/  VIADD R0, R0, 0xd0 ;  /* 0x000000d000007836 */ /* 0x008fe20000000000 */
[----:B------:R-:W-:Y:S04]  /*5390*/  ISETP.GE.AND P0, PT, R72, 0x1, PT ;  /* 0x000000014800780c */ /* 0x000fe80003f06270 */
[----:B------:R-:W1:Y:S01]  /*53a0*/  LDC.64 R10, c[0x0][0xb18] ;  /* 0x0002c600ff0a7b82 */ /* 0x000e620000000a00 */
[----:B------:R-:W-:Y:S01]  /*53b0*/  PRMT R0, RZ, 0x654, R0 ;  /* 0x00000654ff007816 */ /* 0x000fe20000000000 */
[----:B------:R-:W-:Y:S01]  /*53c0*/  @!PT LDS RZ, [RZ] ;  /* 0x00000000fffff984 */ /* 0x000fe20000000800 */
[----:B------:R-:W-:Y:S01]  /*53d0*/  @!PT LDS RZ, [RZ] ;  /* 0x00000000fffff984 */ /* 0x000fe20000000800 */
[----:B------:R-:W-:Y:S01]  /*53e0*/  @!PT LDS RZ, [RZ] ;  /* 0x00000000fffff984 */ /* 0x000fe20000000800 */
[----:B------:R-:W-:Y:S01]  /*53f0*/  @!PT LDS RZ, [RZ] ;  /* 0x00000000fffff984 */ /* 0x000fe20000000800 */
[----:B------:R3:W-:Y:S06]  /*5400*/  MEMBAR.ALL.CTA ;  /* 0x0000000000007992 */ /* 0x0007ec0000008000 */
[----:B---3--:R-:W3:Y:S01]  /*5410*/  FENCE.VIEW.ASYNC.S ;  /* 0x00000000000073c6 */ /* 0x008ee20000000000 */
[----:B------:R-:W1:Y:S08]  /*5420*/  @!P1 LDC R14, c[0x0][0xb20] ;  /* 0x0002c800ff0e9b82 */ /* 0x000e700000000800 */
[----:B------:R-:W1:Y:S01]  /*5430*/  @!P1 LDC R9, c[0x0][0xb0c] ;  /* 0x0002c300ff099b82 */ /* 0x000e620000000800 */
[----:B---3--:R3:W-:Y:S01]  /*5440*/  SYNCS.ARRIVE.TRANS64.RED.A1T0 RZ, [R0+URZ], RZ ;  /* 0x000000ff00ff79a7 */ /* 0x0087e200081004ff */
[----:B--2---:R-:W-:Y:S04]  /*5450*/  LOP3.LUT P4, RZ, R18, 0x1, RZ, 0xc0, !PT ;  /* 0x0000000112ff7812 */ /* 0x004fe8000788c0ff */
[----:B------:R-:W-:Y:S09]  /*5460*/  P2R R180, PR, RZ, 0x10 ;  /* 0x00000010ffb47803 */ /* 0x000ff20000000000 */
[----:B------:R-:W-:Y:S02]  /*5470*/  @P4 MOV R77, R16 ;  /* 0x00000010004d4202 */ /* 0x000fe40000000f00 */
[----:B------:R-:W-:Y:S01]  /*5480*/  @P4 LOP3.LUT R75, R17, 0xffff, RZ, 0xc0, !PT ;  /* 0x0000ffff114b4812 */ /* 0x000fe200078ec0ff */
[----:B---34-:R-:W-:Y:S06]  /*5490*/  @!P0 BRA `(.L_x_103) ;  /* 0x0000000000a48947 */ /* 0x018fec0003800000 */
[----:B------:R-:W-:Y:S01]  /*54a0*/  IMAD.HI.U32 R21, R172, R71, RZ ;  /* 0x00000047ac157227 */ /* 0x000fe200078e00ff */
[----:B------:R-:W-:Y:S02]  /*54b0*/  ISETP.NE.AND P0, PT, R70, 0x1, PT ;  /* 0x000000014600780c */ /* 0x000fe40003f05270 */
[----:B------:R-:W-:Y:S01]  /*54c0*/  ISETP.NE.AND P2, PT, R72, 0x1, PT ;  /* 0x000000014800780c */ /* 0x000fe20003f45270 */
[----:B------:R-:W-:Y:S01]  /*54d0*/  IMAD.HI.U32 R20, R167, R152, RZ ;  /* 0x00000098a7147227 */ /* 0x000fe200078e00ff */
[----:B------:R-:W-:Y:S02]  /*54e0*/  SHF.R.U32.HI R21, RZ, R170, R21 ;  /* 0x000000aaff157219 */ /* 0x000fe40000011615 */
[----:B------:R-:W-:Y:S01]  /*54f0*/  ISETP.NE.AND P3, PT, R74, 0x1, PT ;  /* 0x000000014a00780c */ /* 0x000fe20003f65270 */
[----:B------:R-:W-:Y:S01]  /*5500*/  IMAD.HI.U32 R24, R77, R152, RZ ;  /* 0x000000984d187227 */ /* 0x000fe200078e00ff */
[----:B------:R-:W-:Y:S02]  /*5510*/  SHF.R.U32.HI R20, RZ, R153, R20 ;  /* 0x00000099ff147219 */ /* 0x000fe40000011614 */
[----:B------:R-:W-:Y:S01]  /*5520*/  SEL R3, R172, R21, !P0 ;  /* 0x00000015ac037207 */ /* 0x000fe20004000000 */
[----:B------:R-:W-:Y:S01]  /*5530*/  IMAD.HI.U32 R21, R75, R71, RZ ;  /* 0x000000474b157227 */ /* 0x000fe200078e00ff */
[----:B------:R-:W-:Y:S02]  /*5540*/  SEL R7, R167, R20, !P3 ;  /* 0x00000014a7077207 */ /* 0x000fe40005800000 */
[----:B------:R-:W-:Y:S01]  /*5550*/  SHF.R.U32.HI R24, RZ, R153, R24 ;  /* 0x00000099ff187219 */ /* 0x000fe20000011618 */
[-C--:B------:R-:W-:Y:S04]  /*5560*/  IMAD.HI.U32 R20, R3, R68.reuse, RZ ;  /* 0x0000004403147227 */ /* 0x080fe800078e00ff */
[----:B------:R-:W-:Y:S01]  /*5570*/  IMAD.HI.U32 R22, R7, R68, RZ ;  /* 0x0000004407167227 */ /* 0x000fe200078e00ff */
[-C--:B------:R-:W-:Y:S02]  /*5580*/  @P2 SHF.R.U32.HI R3, RZ, R69.reuse, R20 ;  /* 0x00000045ff032219 */ /* 0x080fe40000011614 */
[----:B------:R-:W-:Y:S02]  /*5590*/  SHF.R.U32.HI R20, RZ, R170, R21 ;  /* 0x000000aaff147219 */ /* 0x000fe40000011615 */
[----:B------:R-:W-:Y:S01]  /*55a0*/  @P2 SHF.R.U32.HI R7, RZ, R69, R22 ;  /* 0x00000045ff072219 */ /* 0x000fe20000011616 */
[C---:B------:R-:W-:Y:S01]  /*55b0*/  IMAD R2, R72.reuse, R3, RZ ;  /* 0x0000000348027224 */ /* 0x040fe200078e02ff */
[----:B------:R-:W-:Y:S02]  /*55c0*/  SEL R5, R75, R20, !P0 ;  /* 0x000000144b057207 */ /* 0x000fe40004000000 */
[----:B------:R-:W-:Y:S01]  /*55d0*/  SEL R3, R77, R24, !P3 ;  /* 0x000000184d037207 */ /* 0x000fe20005800000 */
[----:B------:R-:W-:Y:S01]  /*55e0*/  IMAD R4, R72, R7, RZ ;  /* 0x0000000748047224 */ /* 0x000fe200078e02ff */
[C---:B------:R-:W-:Y:S01]  /*55f0*/  ISETP.GE.AND P0, PT, R5.reuse, R2, PT ;  /* 0x000000020500720c */ /* 0x040fe20003f06270 */
[----:B------:R-:W-:Y:S03]  /*5600*/  IMAD.HI.U32 R6, R5, R68, RZ ;  /* 0x0000004405067227 */ /* 0x000fe600078e00ff */
[----:B------:R-:W-:Y:S01]  /*5610*/  ISETP.GE.OR P0, PT, R3, R4, P0 ;  /* 0x000000040300720c */ /* 0x000fe20000706670 */
[----:B------:R-:W-:Y:S01]  /*5620*/  IMAD.MOV R4, RZ, RZ, -R3 ;  /* 0x000000ffff047224 */ /* 0x000fe200078e0a03 */
[-C--:B------:R-:W-:Y:S03]  /*5630*/  SHF.R.U32.HI R6, RZ, R69.reuse, R6 ;  /* 0x00000045ff067219 */ /* 0x080fe60000011606 */
[----:B------:R-:W-:Y:S01]  /*5640*/  IMAD R77, R74, R4, R77 ;  /* 0x000000044a4d7224 */ /* 0x000fe200078e024d */
[----:B------:R-:W-:Y:S05]  /*5650*/  SEL R15, R5, R6, !P2 ;  /* 0x00000006050f7207 */ /* 0x000fea0005000000 */
[----:B------:R-:W-:Y:S02]  /*5660*/  IMAD.MOV R6, RZ, RZ, -R15 ;  /* 0x000000ffff067224 */ /* 0x000fe400078e0a0f */
[C---:B------:R-:W-:Y:S04]  /*5670*/  @!P0 IMAD.HI.U32 R2, R3.reuse, R68, RZ ;  /* 0x0000004403028227 */ /* 0x040fe800078e00ff */
[----:B------:R-:W-:Y:S01]  /*5680*/  IMAD R6, R72, R6, R5 ;  /* 0x0000000648067224 */ /* 0x000fe200078e0205 */
[----:B------:R-:W-:Y:S04]  /*5690*/  @!P0 SHF.R.U32.HI R2, RZ, R69, R2 ;  /* 0x00000045ff028219 */ /* 0x000fe80000011602 */
[----:B------:R-:W-:Y:S02]  /*56a0*/  @!P0 SEL R0, R3, R2, !P2 ;  /* 0x0000000203008207 */ /* 0x000fe40005000000 */
[----:B------:R-:W-:Y:S02]  /*56b0*/  IADD3 R2, PT, PT, -R5, RZ, RZ ;  /* 0x000000ff05027210 */ /* 0x000fe40007ffe1ff */
[----:B------:R-:W-:Y:S01]  /*56c0*/  @!P0 IADD3 R8, PT, PT, R15, -R0, RZ ;  /* 0x800000000f088210 */ /* 0x000fe20007ffe0ff */
[----:B------:R-:W-:Y:S02]  /*56d0*/  @!P0 IMAD R0, R7, R6, R0 ;  /* 0x0000000607008224 */ /* 0x000fe400078e0200 */
[----:B------:R-:W-:Y:S02]  /*56e0*/  IMAD R75, R70, R2, R75 ;  /* 0x00000002464b7224 */ /* 0x000fe400078e024b */
[----:B------:R-:W-:Y:S02]  /*56f0*/  @!P0 IMAD R5, R8, R72, R3 ;  /* 0x0000004808058224 */ /* 0x000fe400078e0203 */
[----:B------:R-:W-:Y:S04]  /*5700*/  @!P0 IMAD.MOV.U32 R3, RZ, RZ, R0 ;  /* 0x000000ffff038224 */ /* 0x000fe800078e0000 */
[----:B------:R-:W-:Y:S02]  /*5710*/  IMAD R77, R3, R74, R77 ;  /* 0x0000004a034d7224 */ /* 0x000fe400078e024d */
[----:B------:R-:W-:Y:S07]  /*5720*/  IMAD R75, R5, R70, R75 ;  /* 0x00000046054b7224 */ /* 0x000fee00078e024b */
.L_x_103:
[----:B------:R-:W-:Y:S01]  /*5730*/  @!P1 IMAD.HI.U32 R0, R77, R12, RZ ;  /* 0x0000000c4d009227 */ /* 0x000fe200078e00ff */
[----:B-1----:R-:W-:Y:S01]  /*5740*/  @!P1 ISETP.NE.AND P0, PT, R10, 0x1, PT ;  /* 0x000000010a00980c */ /* 0x002fe20003f05270 */
[----:B------:R-:W-:Y:S01]  /*5750*/  ULOP3.LUT UP0, URZ, UR42, 0x1b0, URZ, 0xc0, !UPT ;  /* 0x000001b02aff7892 */ /* 0x000fe2000f80c0ff */
[----:B------:R-:W-:Y:S01]  /*5760*/  @!P1 ISETP.NE.AND P2, PT, R9, 0x1, PT ;  /* 0x000000010900980c */ /* 0x000fe20003f45270 */
[----:B------:R-:W-:Y:S01]  /*5770*/  @!P1 IMAD.HI.U32 R3, R75, R11, RZ ;  /* 0x0000000b4b039227 */ /* 0x000fe200078e00ff */
[----:B------:R-:W-:Y:S02]  /*5780*/  @!P1 SHF.R.U32.HI R0, RZ, R13, R0 ;  /* 0x0000000dff009219 */ /* 0x000fe40000011600 */
[----:B------:R-:W-:Y:S01]  /*5790*/  @P4 SHF.R.U32.HI R171, RZ, 0x10, R17 ;  /* 0x00000010ffab4819 */ /* 0x000fe20000011611 */
[----:B------:R-:W-:Y:S01]  /*57a0*/  VIADD R182, R182, 0x1 ;  /* 0x00000001b6b67836 */ /* 0x000fe20000000000 */
[----:B------:R-:W-:Y:S02]  /*57b0*/  @!P1 SHF.R.U32.HI R2, RZ, R14, R3 ;  /* 0x0000000eff029219 */ /* 0x000fe40000011603 */
[----:B------:R-:W-:Y:S02]  /*57c0*/  @!P1 SEL R3, R77, R0, !P2 ;  /* 0x000000004d039207 */ /* 0x000fe40005000000 */
[----:B------:R-:W-:Y:S05]  /*57d0*/  @!P1 SEL R2, R75, R2, !P0 ;  /* 0x000000024b029207 */ /* 0x000fea0004000000 */
[----:B------:R-:W-:Y:S02]  /*57e0*/  @!P1 IMAD.IADD R0, R2, 0x1, -R3 ;  /* 0x0000000102009824 */ /* 0x000fe400078e0a03 */
[----:B------:R-:W-:Y:S02]  /*57f0*/  @!P1 IMAD.IADD R2, R3, 0x1, -R2 ;  /* 0x0000000103029824 */ /* 0x000fe400078e0a02 */
[----:B------:R-:W-:Y:S02]  /*5800*/  @!P1 IMAD R77, R0, R9, R77 ;  /* 0x00000009004d9224 */ /* 0x000fe400078e024d */
[----:B------:R-:W-:Y:S01]  /*5810*/  @!P1 IMAD R75, R2, R10, R75 ;  /* 0x0000000a024b9224 */ /* 0x000fe200078e024b */
[----:B------:R-:W-:Y:S06]  /*5820*/  BRA.U !UP0, `(.L_x_104) ;  /* 0x0000000108407547 */ /* 0x000fec000b800000 */
[----:B------:R-:W1:Y:S01]  /*5830*/  LDCU.64 UR8, c[0x4][0x80] ;  /* 0x01001000ff0877ac */ /* 0x000e620008000a00 */
[----:B------:R-:W-:Y:S01]  /*5840*/  MOV R3, 0x0 ;  /* 0x0000000000037802 */ /* 0x000fe20000000f00 */
[----:B------:R-:W-:Y:S02]  /*5850*/  HFMA2 R12, -RZ, RZ, 0, 5.9604644775390625e-08 ;  /* 0x00000001ff0c7431 */ /* 0x000fe400000001ff */
[----:B------:R-:W-:Y:S02]  /*5860*/  IMAD.MOV.U32 R8, RZ, RZ, 0x70 ;  /* 0x00000070ff087424 */ /* 0x000fe400078e00ff */
[----:B------:R-:W-:Y:S01]  /*5870*/  IMAD.MOV.U32 R13, RZ, RZ, RZ ;  /* 0x000000ffff0d7224 */ /* 0x000fe200078e00ff */
[----:B------:R-:W2:Y:S01]  /*5880*/  LDCU.64 UR6, c[0x4][0x88] ;  /* 0x01001100ff0677ac */ /* 0x000ea20008000a00 */
[----:B------:R-:W3:Y:S01]  /*5890*/  LDC.64 R2, c[0x4][R3] ;  /* 0x0100000003027b82 */ /* 0x000ee20000000a00 */
[----:B------:R-:W4:Y:S01]  /*58a0*/  LDCU.64 UR4, c[0x4][0x8] ;  /* 0x01000100ff0477ac */ /* 0x000f220008000a00 */
[----:B-1----:R-:W-:Y:S01]  /*58b0*/  MOV R5, UR9 ;  /* 0x0000000900057c02 */ /* 0x002fe20008000f00 */
[----:B------:R-:W-:Y:S01]  /*58c0*/  IMAD.U32 R4, RZ, RZ, UR8 ;  /* 0x00000008ff047e24 */ /* 0x000fe2000f8e00ff */
[----:B--2---:R-:W-:Y:S01]  /*58d0*/  MOV R7, UR7 ;  /* 0x0000000700077c02 */ /* 0x004fe20008000f00 */
[----:B------:R-:W-:Y:S01]  /*58e0*/  IMAD.U32 R6, RZ, RZ, UR6 ;  /* 0x00000006ff067e24 */ /* 0x000fe2000f8e00ff */
[----:B----4-:R-:W-:Y:S01]  /*58f0*/  MOV R11, UR5 ;  /* 0x00000005000b7c02 */ /* 0x010fe20008000f00 */
[----:B------:R-:W-:Y:S02]  /*5900*/  IMAD.U32 R10, RZ, RZ, UR4 ;  /* 0x00000004ff0a7e24 */ /* 0x000fe4000f8e00ff */
[----:B------:R-:W-:Y:S07]  /*5910*/  LEPC R20, `(.L_x_104) ;  /* 0x000000001014794e */ /* 0x000fee0000000000 */
[----:B---3-5:R-:W-:Y:S05]  /*5920*/  CALL.ABS.NOINC R2 ;  /* 0x0000000002007343 */ /* 0x028fea0003c00000 */
.L_x_104:
[----:B------:R-:W-:Y:S01]  /*5930*/  LOP3.LUT P0, RZ, R179, 0x1b0, RZ, 0xc0, !PT ;  /* 0x000001b0b3ff7812 */ /* 0x000fe2000780c0ff */
[----:B------:R-:W-:Y:S11]  /*5940*/  BSSY.RECONVERGENT B6, `(.L_x_105) ;  /* 0x0000013000067945 */ /* 0x000ff60003800200 */
[----:B------:R-:W-:Y:S01]  /*5950*/  @!UPT UIADD3 URZ, UPT, UPT, URZ, URZ, URZ ;  /* 0x000000fffffff290 */ /* 0x000fe2000fffe0ff */
[----:B------:R-:W-:Y:S05]  /*5960*/  @!P0 BRA `(.L_x_106) ;  /* 0x0000000000408947 */ /* 0x000fea0003800000 */
        /* <DEDUP_REMOVED lines=16> */
.L_x_106:
[----:B------:R-:W-:Y:S05]  /*5a70*/  BSYNC.RECONVERGENT B6 ;  /* 0x0000000000067941 */ /* 0x000fea0003800200 */
.L_x_105:
[----:B------:R-:W-:Y:S01]  /*5a80*/  ISETP.NE.U32.AND P3, PT, R150, RZ, PT ;  /* 0x000000ff9600720c */ /* 0x000fe20003f65070 */
[----:B------:R-:W-:Y:S01]  /*5a90*/  UISETP.NE.AND UP1, UPT, UR44, URZ, UPT ;  /* 0x000000ff2c00728c */ /* 0x000fe2000bf25270 */
[----:B------:R-:W-:Y:S02]  /*5aa0*/  ISETP.NE.U32.AND P4, PT, R146, RZ, PT ;  /* 0x000000ff9200720c */ /* 0x000fe40003f85070 */
[----:B------:R-:W-:Y:S02]  /*5ab0*/  ISETP.NE.AND.EX P3, PT, R151, RZ, PT, P3 ;  /* 0x000000ff9700720c */ /* 0x000fe40003f65330 */
[----:B------:R-:W-:Y:S02]  /*5ac0*/  PLOP3.LUT P1, PT, PT, PT, PT, 0x8, 0x80 ;  /* 0x000000000080781c */ /* 0x000fe40003f2e170 */
[----:B------:R-:W-:Y:S02]  /*5ad0*/  PLOP3.LUT P0, PT, PT, PT, UP1, 0x80, 0x8 ;  /* 0x000000000008781c */ /* 0x000fe40003f0f018 */
[----:B------:R-:W-:Y:S02]  /*5ae0*/  ISETP.NE.AND.EX P4, PT, R147, RZ, PT, P4 ;  /* 0x000000ff9300720c */ /* 0x000fe40003f85340 */
[----:B------:R-:W1:Y:S09]  /*5af0*/  @UP1 LDCU.64 UR4, c[0x0][0x888] ;  /* 0x00011100ff0417ac */ /* 0x000e720008000a00 */
[----:B------:R-:W-:Y:S01]  /*5b00*/  @P0 PLOP3.LUT P1, PT, P3, PT, PT, 0x80, 0x8 ;  /* 0x000000000008081c */ /* 0x000fe20001f2f070 */
[----:B-1----:R-:W-:Y:S04]  /*5b10*/  @UP1 UISETP.NE.U32.AND UP0, UPT, UR4, URZ, UPT ;  /* 0x000000ff0400128c */ /* 0x002fe8000bf05070 */
[----:B------:R-:W-:Y:S04]  /*5b20*/  @UP1 UISETP.NE.AND.EX UP0, UPT, UR5, URZ, UPT, UP0 ;  /* 0x000000ff0500128c */ /* 0x000fe8000bf05300 */
[----:B------:R-:W-:Y:S01]  /*5b30*/  @UP1 USEL UR4, URZ, 0xffffffff, UP0 ;  /* 0xffffffffff041887 */ /* 0x000fe20008000000 */
[----:B------:R-:W-:Y:S11]  /*5b40*/  @!P3 BRA `(.L_x_107) ;  /* 0x00000000002cb947 */ /* 0x000ff60003800000 */
[----:B------:R-:W-:Y:S01]  /*5b50*/  ISETP.NE.U32.AND P2, PT, R148, RZ, PT ;  /* 0x000000ff9400720c */ /* 0x000fe20003f45070 */
[----:B------:R-:W-:Y:S03]  /*5b60*/  IMAD.MOV.U32 R165, RZ, RZ, 0x1 ;  /* 0x00000001ffa57424 */ /* 0x000fe600078e00ff */
[----:B------:R-:W-:Y:S11]  /*5b70*/  ISETP.NE.AND.EX P2, PT, R149, RZ, PT, P2 ;  /* 0x000000ff9500720c */ /* 0x000ff60003f45320 */
[----:B------:R-:W-:Y:S02]  /*5b80*/  @!UPT UIADD3 URZ, UPT, UPT, URZ, URZ, URZ ;  /* 0x000000fffffff290 */ /* 0x000fe4000fffe0ff */
[----:B------:R-:W1:Y:S01]  /*5b90*/  @P2 LDC.64 R2, c[0x0][0x888] ;  /* 0x00022200ff022b82 */ /* 0x000e620000000a00 */
[----:B------:R-:W-:Y:S04]  /*5ba0*/  @P2 IMAD R0, R150, UR36, RZ ;  /* 0x0000002496002c24 */ /* 0x000fe8000f8e02ff */
[----:B-1----:R-:W-:Y:S04]  /*5bb0*/  @P2 IMAD.WIDE R2, R0, 0x4, R2 ;  /* 0x0000000400022825 */ /* 0x002fe800078e0202 */
[----:B------:R-:W-:Y:S01]  /*5bc0*/  HFMA2 R0, -RZ, RZ, 0, 5.9604644775390625e-08 ;  /* 0x00000001ff007431 */ /* 0x000fe200000001ff */
[----:B-----5:R1:W5:Y:S04]  /*5bd0*/  @P2 LDG.E R81, desc[UR40][R2.64] ;  /* 0x0000002802512981 */ /* 0x020368000c1e1900 */
[----:B------:R-:W-:Y:S01]  /*5be0*/  @!P2 PRMT R165, R0, 0x7610, R165 ;  /* 0x0000761000a5a816 */ /* 0x000fe200000000a5 */
[----:B-1----:R-:W2:Y:S06]  /*5bf0*/  @!P2 LDC R81, c[0x0][0x880] ;  /* 0x00022000ff51ab82 */ /* 0x002eac0000000800 */
.L_x_107:
[----:B------:R-:W-:Y:S05]  /*5c00*/  @!P4 BRA `(.L_x_108) ;  /* 0x000000000020c947 */ /* 0x000fea0003800000 */
[----:B------:R-:W-:Y:S04]  /*5c10*/  ISETP.NE.U32.AND P2, PT, R144, RZ, PT ;  /* 0x000000ff9000720c */ /* 0x000fe80003f45070 */
[----:B------:R-:W-:Y:S11]  /*5c20*/  ISETP.NE.AND.EX P2, PT, R145, RZ, PT, P2 ;  /* 0x000000ff9100720c */ /* 0x000ff60003f45320 */
[----:B------:R-:W-:Y:S02]  /*5c30*/  @!UPT UIADD3 URZ, UPT, UPT, URZ, URZ, URZ ;  /* 0x000000fffffff290 */ /* 0x000fe4000fffe0ff */
[----:B------:R-:W1:Y:S01]  /*5c40*/  @P2 LDC.64 R2, c[0x0][0x8a8] ;  /* 0x00022a00ff022b82 */ /* 0x000e620000000a00 */
[----:B------:R-:W-:Y:S04]  /*5c50*/  @P2 IMAD R0, R146, UR36, RZ ;  /* 0x0000002492002c24 */ /* 0x000fe8000f8e02ff */
[----:B-1----:R-:W-:Y:S05]  /*5c60*/  @P2 IMAD.WIDE R2, R0, 0x4, R2 ;  /* 0x0000000400022825 */ /* 0x002fea00078e0202 */
[----:B-----5:R1:W5:Y:S02]  /*5c70*/  @P2 LDG.E R78, desc[UR40][R2.64] ;  /* 0x00000028024e2981 */ /* 0x020364000c1e1900 */
[----:B-1----:R-:W3:Y:S02]  /*5c80*/  @!P2 LDC R78, c[0x0][0x8a0] ;  /* 0x00022800ff4eab82 */ /* 0x002ee40000000800 */
.L_x_108:
[----:B--2--5:R-:W-:Y:S01]  /*5c90*/  @P0 FSETP.NEU.AND P4, PT, R81, RZ, PT ;  /* 0x000000ff5100020b */ /* 0x024fe20003f8d000 */
[----:B------:R-:W-:Y:S01]  /*5ca0*/  IMAD.U32 R0, RZ, RZ, UR4 ;  /* 0x00000004ff007e24 */ /* 0x000fe2000f8e00ff */
[----:B------:R-:W-:Y:S01]  /*5cb0*/  @P0 LOP3.LUT P2, RZ, R165, 0xff, RZ, 0xc0, !PT ;  /* 0x000000ffa5ff0812 */ /* 0x000fe2000784c0ff */
[----:B------:R-:W-:Y:S01]  /*5cc0*/  BSSY B1, `(.L_x_109) ;  /* 0x000003d000017945 */ /* 0x000fe20003800000 */
[----:B------:R-:W-:Y:S01]  /*5cd0*/  @P0 SEL R3, RZ, 0xffffffff, P4 ;  /* 0xffffffffff030807 */ /* 0x000fe20002000000 */
[C---:B------:R-:W-:Y:S01]  /*5ce0*/  IMAD R64, R76.reuse, 0x40, R79 ;  /* 0x000000404c407824 */ /* 0x040fe200078e024f */
[----:B------:R-:W-:Y:S02]  /*5cf0*/  LEA R181, R76, UR43, 0x3 ;  /* 0x0000002b4cb57c11 */ /* 0x000fe4000f8e18ff */
[----:B------:R-:W-:Y:S02]  /*5d00*/  CS2R R86, SRZ ;  /* 0x0000000000567805 */ /* 0x000fe4000001ff00 */
[----:B------:R-:W-:Y:S02]  /*5d10*/  @P1 SEL R3, R0, R3, !P2 ;  /* 0x0000000300031207 */ /* 0x000fe40005000000 */
[----:B------:R-:W-:Y:S02]  /*5d20*/  CS2R R84, SRZ ;  /* 0x0000000000547805 */ /* 0x000fe4000001ff00 */
[----:B------:R-:W-:Y:S02]  /*5d30*/  SHF.L.U32 R2, R175, 0x1f, RZ ;  /* 0x0000001faf027819 */ /* 0x000fe400000006ff */
[----:B------:R-:W-:Y:S02]  /*5d40*/  CS2R R90, SRZ ;  /* 0x00000000005a7805 */ /* 0x000fe4000001ff00 */
[----:B------:R-:W-:Y:S02]  /*5d50*/  @P0 LOP3.LUT R3, R3, 0x1, RZ, 0xc0, !PT ;  /* 0x0000000103030812 */ /* 0x000fe400078ec0ff */
[----:B------:R-:W-:Y:S02]  /*5d60*/  CS2R R88, SRZ ;  /* 0x0000000000587805 */ /* 0x000fe4000001ff00 */
[----:B------:R-:W-:Y:S02]  /*5d70*/  PLOP3.LUT P5, PT, PT, PT, PT, 0x8, 0x80 ;  /* 0x000000000080781c */ /* 0x000fe40003fae170 */
[----:B------:R-:W-:Y:S02]  /*5d80*/  CS2R R98, SRZ ;  /* 0x0000000000627805 */ /* 0x000fe4000001ff00 */
[----:B------:R-:W-:Y:S02]  /*5d90*/  ISETP.NE.U32.OR P1, PT, R3, 0x1, !P0 ;  /* 0x000000010300780c */ /* 0x000fe40004725470 */
[----:B------:R-:W-:Y:S02]  /*5da0*/  CS2R R96, SRZ ;  /* 0x0000000000607805 */ /* 0x000fe4000001ff00 */
[----:B------:R-:W-:Y:S02]  /*5db0*/  CS2R R94, SRZ ;  /* 0x00000000005e7805 */ /* 0x000fe4000001ff00 */
[----:B------:R-:W-:Y:S07]  /*5dc0*/  CS2R R92, SRZ ;  /* 0x00000000005c7805 */ /* 0x000fee000001ff00 */
[----:B------:R-:W-:Y:S04]  /*5dd0*/  @P1 SHF.L.U32 R4, R173, 0x1f, RZ ;  /* 0x0000001fad041819 */ /* 0x000fe800000006ff */
[----:B------:R-:W1:Y:S01]  /*5de0*/  @P1 SYNCS.PHASECHK.TRANS64.TRYWAIT P0, [UR43+0xa0], R4 ;  /* 0x0000a004ff0015a7 */ /* 0x000e62000800112b */
[----:B------:R2:W4:Y:S01]  /*5df0*/  SYNCS.PHASECHK.TRANS64.TRYWAIT P4, [R181+URZ+0xe0], R2 ;  /* 0x0000e002b50075a7 */ /* 0x00052200080811ff */
[----:B-1----:R-:W-:Y:S01]  /*5e00*/  @P1 PLOP3.LUT P5, PT, P0, PT, PT, 0x8, 0x80 ;  /* 0x000000000080181c */ /* 0x002fe200007ae170 */
[----:B------:R-:W-:Y:S01]  /*5e10*/  @!UPT UIADD3 URZ, UPT, UPT, URZ, URZ, URZ ;  /* 0x000000fffffff290 */ /* 0x000fe2000fffe0ff */
[----:B--2-4-:R-:W-:Y:S11]  /*5e20*/  @!P1 BRA `(.L_x_110) ;  /* 0x0000000000989947 */ /* 0x014ff60003800000 */
[----:B------:R-:W-:Y:S01]  /*5e30*/  ISETP.NE.U32.AND P0, PT, RZ, UR38, PT ;  /* 0x00000026ff007c0c */ /* 0x000fe2000bf05070 */
[----:B------:R-:W-:Y:S01]  /*5e40*/  BSSY B0, `(.L_x_111) ;  /* 0x0000016000007945 */ /* 0x000fe20003800000 */
[----:B------:R-:W-:Y:S02]  /*5e50*/  FSETP.NEU.AND P2, PT, R81, RZ, PT ;  /* 0x000000ff5100720b */ /* 0x000fe40003f4d000 */
[----:B------:R-:W-:Y:S02]  /*5e60*/  CS2R R94, SRZ ;  /* 0x00000000005e7805 */ /* 0x000fe4000001ff00 */
[----:B------:R-:W-:Y:S02]  /*5e70*/  ISETP.NE.AND.EX P0, PT, RZ, UR39, PT, P0 ;  /* 0x00000027ff007c0c */ /* 0x000fe4000bf05300 */
[----:B------:R-:W-:Y:S02]  /*5e80*/  CS2R R92, SRZ ;  /* 0x00000000005c7805 */ /* 0x000fe4000001ff00 */
[----:B------:R-:W-:Y:S02]  /*5e90*/  LOP3.LUT P1, RZ, R165, 0xff, RZ, 0xc0, !PT ;  /* 0x000000ffa5ff7812 */ /* 0x000fe4000782c0ff */
[----:B------:R-:W-:Y:S02]  /*5ea0*/  CS2R R98, SRZ ;  /* 0x0000000000627805 */ /* 0x000fe4000001ff00 */
[----:B------:R-:W-:Y:S02]  /*5eb0*/  SEL R0, RZ, 0xffffffff, P2 ;  /* 0xffffffffff007807 */ /* 0x000fe40001000000 */
[----:B------:R-:W-:Y:S02]  /*5ec0*/  CS2R R96, SRZ ;  /* 0x0000000000607805 */ /* 0x000fe4000001ff00 */
[----:B------:R-:W-:Y:S02]  /*5ed0*/  SEL R3, RZ, 0xffffffff, P0 ;  /* 0xffffffffff037807 */ /* 0x000fe40000000000 */
[----:B------:R-:W-:Y:S02]  /*5ee0*/  CS2R R90, SRZ ;  /* 0x00000000005a7805 */ /* 0x000fe4000001ff00 */
[----:B------:R-:W-:Y:S02]  /*5ef0*/  CS2R R88, SRZ ;  /* 0x0000000000587805 */ /* 0x000fe4000001ff00 */
[----:B------:R-:W-:Y:S02]  /*5f00*/  CS2R R86, SRZ ;  /* 0x0000000000567805 */ /* 0x000fe4000001ff00 */
[----:B------:R-:W-:Y:S02]  /*5f10*/  @P3 SEL R0, R3, R0, !P1 ;  /* 0x0000000003003207 */ /* 0x000fe40004800000 */
[----:B------:R-:W-:Y:S02]  /*5f20*/  CS2R R84, SRZ ;  /* 0x0000000000547805 */ /* 0x000fe4000001ff00 */
[----:B------:R-:W-:Y:S04]  /*5f30*/  LOP3.LUT R0, R0, 0x1, RZ, 0xc0, !PT ;  /* 0x0000000100007812 */ /* 0x000fe800078ec0ff */
[----:B------:R-:W-:Y:S01]  /*5f40*/  ISETP.NE.U32.AND P0, PT, R0, 0x1, PT ;  /* 0x000000010000780c */ /* 0x000fe20003f05070 */
[----:B------:R-:W-:Y:S01]  /*5f50*/  @!UPT UIADD3 URZ, UPT, UPT, URZ, URZ, URZ ;  /* 0x000000fffffff290 */ /* 0x000fe2000fffe0ff */
[----:B------:R-:W-:Y:S11]  /*5f60*/  @!P5 BRA `(.L_x_112) ;  /* 0x00000000000cd947 */ /* 0x000ff60003800000 */
[----:B------:R-:W-:Y:S04]  /*5f70*/  SHF.L.U32 R3, R173, 0x1f, RZ ;  /* 0x0000001fad037819 */ /* 0x000fe800000006ff */
[----:B------:R-:W1:Y:S02]  /*5f80*/  SYNCS.PHASECHK.TRANS64.TRYWAIT P1, [UR43+0xa0], R3 ;  /* 0x0000a003ff0075a7 */ /* 0x000e64000802112b */
[----:B-1----:R-:W-:Y:S05]  /*5f90*/  @!P1 BRA `(.L_x_113) ;  /* 0x00000020003c9947 */ /* 0x002fea0003800000 */
.L_x_112:
[----:B------:R-:W-:Y:S05]  /*5fa0*/  BSYNC B0 ;  /* 0x0000000000007941 */ /* 0x000fea0003800000 */
.L_x_111:
[----:B------:R2:W4:Y:S01]  /*5fb0*/  @P0 LDS.128 R92, [R168+UR43+0x200] ;  /* 0x0002002ba85c0984 */ /* 0x0005220008000c00 */
[----:B------:R-:W-:Y:S01]  /*5fc0*/  UIADD3 UR4, UPT, UPT, UR43, 0xa8, URZ ;  /* 0x000000a82b047890 */ /* 0x000fe2000fffe0ff */
[----:B------:R-:W-:Y:S02]  /*5fd0*/  LOP3.LUT R173, R173, 0x1, RZ, 0x3c, !PT ;  /* 0x00000001adad7812 */ /* 0x000fe400078e3cff */
[----:B------:R2:W1:Y:S01]  /*5fe0*/  @P0 LDS.128 R96, [R178+0x10] ;  /* 0x00001000b2600984 */ /* 0x0004620000000c00 */
[----:B------:R-:W-:Y:S03]  /*5ff0*/  UPRMT UR4, UR37, 0x654, UR4 ;  /* 0x0000065425047896 */ /* 0x000fe60008000004 */
[----:B------:R2:W1:Y:S04]  /*6000*/  @P0 LDS.128 R88, [R177+0x20] ;  /* 0x00002000b1580984 */ /* 0x0004680000000c00 */
[----:B------:R2:W1:Y:S01]  /*6010*/  @P0 LDS.128 R84, [R176+0x30] ;  /* 0x00003000b0540984 */ /* 0x0004620000000c00 */
[----:B------:R-:W-:Y:S01]  /*6020*/  @!PT LDS RZ, [RZ] ;  /* 0x00000000fffff984 */ /* 0x000fe20000000800 */
[----:B------:R-:W-:Y:S01]  /*6030*/  @!PT LDS RZ, [RZ] ;  /* 0x00000000fffff984 */ /* 0x000fe20000000800 */
[----:B------:R-:W-:Y:S01]  /*6040*/  @!PT LDS RZ, [RZ] ;  /* 0x00000000fffff984 */ /* 0x000fe20000000800 */
[----:B------:R-:W-:Y:S01]  /*6050*/  @!PT LDS RZ, [RZ] ;  /* 0x00000000fffff984 */ /* 0x000fe20000000800 */
[----:B------:R5:W-:Y:S06]  /*6060*/  MEMBAR.ALL.CTA ;  /* 0x0000000000007992 */ /* 0x000bec0000008000 */
[----:B-----5:R-:W5:Y:S02]  /*6070*/  FENCE.VIEW.ASYNC.S ;  /* 0x00000000000073c6 */ /* 0x020f640000000000 */
[----:B-----5:R-:W-:Y:S01]  /*6080*/  SYNCS.ARRIVE.TRANS64.RED.A1T0 RZ, [UR4], RZ ;  /* 0x000000ffffff79a7 */ /* 0x020fe20008100404 */
.L_x_110:
[----:B------:R-:W-:Y:S05]  /*6090*/  BSYNC B1 ;  /* 0x0000000000017941 */ /* 0x000fea0003800000 */
.L_x_109:
[----:B-1----:R-:W-:Y:S04]  /*60a0*/  SHF.R.U32.HI R0, RZ, 0x15, R64 ;  /* 0x00000015ff007819 */ /* 0x002fe80000011640 */
[----:B------:R-:W-:Y:S01]  /*60b0*/  LOP3.LUT P0, RZ, R0, 0x3, R169, 0x48, !PT ;  /* 0x0000000300ff7812 */ /* 0x000fe200078048a9 */
[----:B------:R-:W-:Y:S01]  /*60c0*/  @!UPT UIADD3 URZ, UPT, UPT, URZ, URZ, URZ ;  /* 0x000000fffffff290 */ /* 0x000fe2000fffe0ff */
[----:B------:R-:W-:Y:S11]  /*60d0*/  @P4 BRA `(.L_x_114) ;  /* 0x0000000000084947 */ /* 0x000ff60003800000 */
[----:B------:R-:W1:Y:S02]  /*60e0*/  SYNCS.PHASECHK.TRANS64.TRYWAIT P1, [R181+URZ+0xe0], R2 ;  /* 0x0000e002b50075a7 */ /* 0x000e6400080211ff */
[----:B-1----:R-:W-:Y:S05]  /*60f0*/  @!P1 BRA `(.L_x_115) ;  /* 0x0000001c00fc9947 */ /* 0x002fea0003800000 */
.L_x_114:
[----:B------:R-:W-:Y:S05]  /*6100*/  @!P0 BRA `(.L_x_116) ;  /* 0x0000000000408947 */ /* 0x000fea0003800000 */
[----:B------:R-:W1:Y:S01]  /*6110*/  LDCU.64 UR8, c[0x4][0x70] ;  /* 0x01000e00ff0877ac */ /* 0x000e620008000a00 */
[----:B------:R-:W-:Y:S01]  /*6120*/  MOV R3, 0x0 ;  /* 0x0000000000037802 */ /* 0x000fe20000000f00 */
[----:B------:R-:W-:Y:S02]  /*6130*/  HFMA2 R12, -RZ, RZ, 0, 5.9604644775390625e-08 ;  /* 0x00000001ff0c7431 */ /* 0x000fe400000001ff */
[----:B------:R-:W-:Y:S02]  /*6140*/  IMAD.MOV.U32 R8, RZ, RZ, 0x192 ;  /* 0x00000192ff087424 */ /* 0x000fe400078e00ff */
[----:B------:R-:W-:Y:S01]  /*6150*/  IMAD.MOV.U32 R13, RZ, RZ, RZ ;  /* 0x000000ffff0d7224 */ /* 0x000fe200078e00ff */
[----:B------:R-:W5:Y:S01]  /*6160*/  LDCU.64 UR6, c[0x4][0x78] ;  /* 0x01000f00ff0677ac */ /* 0x000f620008000a00 */
[----:B------:R-:W2:Y:S01]  /*6170*/  LDC.64 R2, c[0x4][R3] ;  /* 0x0100000003027b82 */ /* 0x000ea20000000a00 */
[----:B------:R-:W3:Y:S01]  /*6180*/  LDCU.64 UR4, c[0x4][0x10] ;  /* 0x01000200ff0477ac */ /* 0x000ee20008000a00 */
[----:B-1----:R-:W-:Y:S01]  /*6190*/  MOV R5, UR9 ;  /* 0x0000000900057c02 */ /* 0x002fe20008000f00 */
[----:B------:R-:W-:Y:S01]  /*61a0*/  IMAD.U32 R4, RZ, RZ, UR8 ;  /* 0x00000008ff047e24 */ /* 0x000fe2000f8e00ff */
[----:B-----5:R-:W-:Y:S01]  /*61b0*/  MOV R7, UR7 ;  /* 0x0000000700077c02 */ /* 0x020fe20008000f00 */
[----:B------:R-:W-:Y:S01]  /*61c0*/  IMAD.U32 R6, RZ, RZ, UR6 ;  /* 0x00000006ff067e24 */ /* 0x000fe2000f8e00ff */
[----:B---3--:R-:W-:Y:S01]  /*61d0*/  MOV R11, UR5 ;  /* 0x00000005000b7c02 */ /* 0x008fe20008000f00 */
[----:B------:R-:W-:Y:S02]  /*61e0*/  IMAD.U32 R10, RZ, RZ, UR4 ;  /* 0x00000004ff0a7e24 */ /* 0x000fe4000f8e00ff */
[----:B------:R-:W-:Y:S07]  /*61f0*/  LEPC R20, `(.L_x_116) ;  /* 0x000000001014794e */ /* 0x000fee0000000000 */
[----:B--2-4-:R-:W-:Y:S05]  /*6200*/  CALL.ABS.NOINC R2 ;  /* 0x0000000002007343 */ /* 0x014fea0003c00000 */
.L_x_116:
[----:B------:R-:W-:Y:S01]  /*6210*/  LOP3.LUT P0, RZ, R166, 0x60, RZ, 0xc0, !PT ;  /* 0x00000060a6ff7812 */ /* 0x000fe2000780c0ff */
[----:B------:R-:W-:Y:S05]  /*6220*/  WARPSYNC.ALL ;  /* 0x0000000000007948 */ /* 0x000fea0003800000 */
[----:B------:R-:W-:Y:S01]  /*6230*/  R2UR UR4, R64 ;  /* 0x00000000400472ca */ /* 0x000fe200000e0000 */
[----:B------:R-:W-:Y:S01]  /*6240*/  BSSY.RECONVERGENT B0, `(.L_x_117) ;  /* 0x0000120000007945 */ /* 0x000fe20003800200 */
[-C--:B----4-:R-:W-:Y:S02]  /*6250*/  F2FP.F16.E4M3.UNPACK_B R82, R92.reuse ;  /* 0x0000005cff52723e */ /* 0x090fe400020006ff */
[----:B------:R-:W-:Y:S02]  /*6260*/  F2FP.F16.E4M3.UNPACK_B R109, R92.H1 ;  /* 0x0000005cff6d723e */ /* 0x000fe400030006ff */
[-C--:B------:R-:W-:Y:S01]  /*6270*/  F2FP.F16.E4M3.UNPACK_B R107, R93.reuse ;  /* 0x0000005dff6b723e */ /* 0x080fe200020006ff */
[--C-:B------:R-:W-:Y:S01]  /*6280*/  HADD2.F32 R80, -RZ, R82.reuse.H0_H0 ;  /* 0x20000052ff507230 */ /* 0x100fe20000004100 */
[----:B------:R-:W-:Y:S01]  /*6290*/  F2FP.F16.E4M3.UNPACK_B R105, R93.H1 ;  /* 0x0000005dff69723e */ /* 0x000fe200030006ff */
[----:B------:R-:W-:Y:S01]  /*62a0*/  HADD2.F32 R82, -RZ, R82.H1_H1 ;  /* 0x30000052ff527230 */ /* 0x000fe20000004100 */
[-C--:B------:R-:W-:Y:S01]  /*62b0*/  F2FP.F16.E4M3.UNPACK_B R130, R84.reuse ;  /* 0x00000054ff82723e */ /* 0x080fe200020006ff */
[--C-:B------:R-:W-:Y:S01]  /*62c0*/  HADD2.F32 R83, -RZ, R109.reuse.H0_H0 ;  /* 0x2000006dff537230 */ /* 0x100fe20000004100 */
[----:B------:R-:W-:Y:S01]  /*62d0*/  F2FP.F16.E4M3.UNPACK_B R132, R84.H1 ;  /* 0x00000054ff84723e */ /* 0x000fe200030006ff */
[----:B------:R-:W1:Y:S01]  /*62e0*/  LDTM.x64 R4, tmem[UR4] ;  /* 0x00000004000479ee */ /* 0x000e620008340000 */
[----:B------:R-:W-:Y:S01]  /*62f0*/  NOP ;  /* 0x0000000000007918 */ /* 0x000fe20000000000 */
[----:B------:R-:W-:Y:S01]  /*6300*/  IADD3 R181, PT, PT, R181, 0x100, RZ ;  /* 0x00000100b5b57810 */ /* 0x000fe20007ffe0ff */
[--C-:B------:R-:W-:Y:S01]  /*6310*/  HADD2.F32 R129, -RZ, R130.reuse.H0_H0 ;  /* 0x20000082ff817230 */ /* 0x100fe20000004100 */
[----:B------:R-:W-:Y:S01]  /*6320*/  F2FP.F16.E4M3.UNPACK_B R93, R94 ;  /* 0x0000005eff5d723e */ /* 0x000fe200020006ff */
[----:B------:R-:W-:Y:S01]  /*6330*/  HADD2.F32 R130, -RZ, R130.H1_H1 ;  /* 0x30000082ff827230 */ /* 0x000fe20000004100 */
[----:B------:R-:W-:Y:S01]  /*6340*/  LOP3.LUT R181, R181, 0xfefffff8, RZ, 0xc0, !PT ;  /* 0xfefffff8b5b57812 */ /* 0x000fe200078ec0ff */
[----:B------:R-:W-:Y:S01]  /*6350*/  HADD2.F32 R84, -RZ, R109.H1_H1 ;  /* 0x3000006dff547230 */ /* 0x000fe20000004100 */
[-C--:B------:R-:W-:Y:S01]  /*6360*/  F2FP.F16.E4M3.UNPACK_B R134, R85.reuse ;  /* 0x00000055ff86723e */ /* 0x080fe200020006ff */
[----:B------:R-:W-:Y:S01]  /*6370*/  HADD2.F32 R131, -RZ, R132.H0_H0 ;  /* 0x20000084ff837230 */ /* 0x000fe20000004100 */
[----:B-1----:R1:W-:Y:S01]  /*6380*/  SYNCS.ARRIVE.TRANS64.RED.A1T0 RZ, [R181+URZ], RZ ;  /* 0x000000ffb5ff79a7 */ /* 0x0023e200081004ff */
[----:B------:R-:W-:Y:S01]  /*6390*/  F2FP.F16.E4M3.UNPACK_B R136, R85.H1 ;  /* 0x00000055ff88723e */ /* 0x000fe200030006ff */
[--C-:B------:R-:W-:Y:S01]  /*63a0*/  HADD2.F32 R85, -RZ, R107.reuse.H0_H0 ;  /* 0x2000006bff557230 */ /* 0x100fe20000004100 */
[-C--:B------:R-:W-:Y:S01]  /*63b0*/  F2FP.F16.E4M3.UNPACK_B R138, R86.reuse ;  /* 0x00000056ff8a723e */ /* 0x080fe200020006ff */
[--C-:B------:R-:W-:Y:S01]  /*63c0*/  HADD2.F32 R133, -RZ, R134.reuse.H0_H0 ;  /* 0x20000086ff857230 */ /* 0x100fe20000004100 */
[----:B------:R-:W-:Y:S01]  /*63d0*/  F2FP.F16.E4M3.UNPACK_B R140, R86.H1 ;  /* 0x00000056ff8c723e */ /* 0x000fe200030006ff */
[----:B------:R-:W-:Y:S01]  /*63e0*/  HADD2.F32 R86, -RZ, R107.H1_H1 ;  /* 0x3000006bff567230 */ /* 0x000fe20000004100 */
[----:B------:R-:W-:Y:S01]  /*63f0*/  F2FP.F16.E4M3.UNPACK_B R142, R87 ;  /* 0x00000057ff8e723e */ /* 0x000fe200020006ff */
[----:B------:R-:W-:Y:S01]  /*6400*/  HADD2.F32 R134, -RZ, R134.H1_H1 ;  /* 0x30000086ff867230 */ /* 0x000fe20000004100 */
[----:B------:R-:W-:Y:S01]  /*6410*/  F2FP.F16.E4M3.UNPACK_B R114, R88 ;  /* 0x00000058ff72723e */ /* 0x000fe200020006ff */
[--C-:B------:R-:W-:Y:S01]  /*6420*/  HADD2.F32 R137, -RZ, R138.reuse.H0_H0 ;  /* 0x2000008aff897230 */ /* 0x100fe20000004100 */
[-C--:B------:R-:W-:Y:S01]  /*6430*/  F2FP.F16.E4M3.UNPACK_B R118, R89.reuse ;  /* 0x00000059ff76723e */ /* 0x080fe200020006ff */
[----:B------:R-:W-:Y:S01]  /*6440*/  HADD2.F32 R138, -RZ, R138.H1_H1 ;  /* 0x3000008aff8a7230 */ /* 0x000fe20000004100 */
[----:B------:R-:W-:Y:S01]  /*6450*/  F2FP.F16.E4M3.UNPACK_B R120, R89.H1 ;  /* 0x00000059ff78723e */ /* 0x000fe200030006ff */
[C---:B---3--:R-:W-:Y:S01]  /*6460*/  FMUL R4, R78.reuse, R4 ;  /* 0x000000044e047220 */ /* 0x048fe20000400000 */
[C---:B------:R-:W-:Y:S01]  /*6470*/  FMUL R5, R78.reuse, R5 ;  /* 0x000000054e057220 */ /* 0x040fe20000400000 */
[C---:B------:R-:W-:Y:S01]  /*6480*/  FMUL R8, R78.reuse, R8 ;  /* 0x000000084e087220 */ /* 0x040fe20000400000 */
[C---:B------:R-:W-:Y:S01]  /*6490*/  FMUL R9, R78.reuse, R9 ;  /* 0x000000094e097220 */ /* 0x040fe20000400000 */
[C---:B------:R-:W-:Y:S01]  /*64a0*/  FFMA R4, R81.reuse, R80, R4 ;  /* 0x0000005051047223 */ /* 0x040fe20000000004 */
[C---:B------:R-:W-:Y:S01]  /*64b0*/  FFMA R5, R81.reuse, R82, R5 ;  /* 0x0000005251057223 */ /* 0x040fe20000000005 */
[----:B------:R-:W-:Y:S02]  /*64c0*/  HADD2.F32 R89, -RZ, R93.H0_H0 ;  /* 0x2000005dff597230 */ /* 0x000fe40000004100 */
[C---:B------:R-:W-:Y:S01]  /*64d0*/  FMUL R12, R78.reuse, R12 ;  /* 0x0000000c4e0c7220 */ /* 0x040fe20000400000 */
        /* <DEDUP_REMOVED lines=11> */
[--C-:B------:R-:W-:Y:S02]  /*6590*/  HADD2.F32 R113, -RZ, R114.reuse.H0_H0 ;  /* 0x20000072ff717230 */ /* 0x100fe40000004100 */
[C---:B------:R-:W-:Y:S01]  /*65a0*/  FMUL R32, R78.reuse, R36 ;  /* 0x000000244e207220 */ /* 0x040fe20000400000 */
[----:B------:R-:W-:Y:S02]  /*65b0*/  HADD2.F32 R114, -RZ, R114.H1_H1 ;  /* 0x30000072ff727230 */ /* 0x000fe40000004100 */
[C---:B------:R-:W-:Y:S01]  /*65c0*/  FMUL R33, R78.reuse, R37 ;  /* 0x000000254e217220 */ /* 0x040fe20000400000 */
[--C-:B------:R-:W-:Y:S02]  /*65d0*/  HADD2.F32 R117, -RZ, R118.reuse.H0_H0 ;  /* 0x20000076ff757230 */ /* 0x100fe40000004100 */
[C---:B------:R-:W-:Y:S01]  /*65e0*/  FMUL R36, R78.reuse, R40 ;  /* 0x000000284e247220 */ /* 0x040fe20000400000 */
[----:B------:R-:W-:Y:S02]  /*65f0*/  HADD2.F32 R118, -RZ, R118.H1_H1 ;  /* 0x30000076ff767230 */ /* 0x000fe40000004100 */
        /* <DEDUP_REMOVED lines=8> */
[----:B------:R-:W-:Y:S01]  /*6680*/  F2FP.F16.E4M3.UNPACK_B R92, R94.H1 ;  /* 0x0000005eff5c723e */ /* 0x000fe200030006ff */
[C---:B------:R-:W-:Y:S01]  /*6690*/  FMUL R53, R78.reuse, R57 ;  /* 0x000000394e357220 */ /* 0x040fe20000400000 */
[C---:B------:R-:W-:Y:S01]  /*66a0*/  FMUL R56, R78.reuse, R60 ;  /* 0x0000003c4e387220 */ /* 0x040fe20000400000 */
[----:B------:R-:W-:Y:S01]  /*66b0*/  F2FP.F16.E4M3.UNPACK_B R141, R87.H1 ;  /* 0x00000057ff8d723e */ /* 0x000fe200030006ff */
[C---:B------:R-:W-:Y:S01]  /*66c0*/  FMUL R57, R78.reuse, R61 ;  /* 0x0000003d4e397220 */ /* 0x040fe20000400000 */
[----:B------:R-:W-:Y:S02]  /*66d0*/  HADD2.F32 R80, -RZ, R142.H1_H1 ;  /* 0x3000008eff507230 */ /* 0x000fe40000004100 */
[C---:B------:R-:W-:Y:S01]  /*66e0*/  FMUL R60, R78.reuse, R64 ;  /* 0x000000404e3c7220 */ /* 0x040fe20000400000 */
[----:B------:R-:W-:Y:S01]  /*66f0*/  F2FP.F16.E4M3.UNPACK_B R116, R88.H1 ;  /* 0x00000058ff74723e */ /* 0x000fe200030006ff */
[C---:B------:R-:W-:Y:S01]  /*6700*/  FMUL R61, R78.reuse, R65 ;  /* 0x000000414e3d7220 */ /* 0x040fe20000400000 */
[C---:B------:R-:W-:Y:S01]  /*6710*/  FMUL R6, R78.reuse, R6 ;  /* 0x000000064e067220 */ /* 0x040fe20000400000 */
[----:B------:R-:W-:Y:S01]  /*6720*/  F2FP.F16.E4M3.UNPACK_B R94, R95 ;  /* 0x0000005fff5e723e */ /* 0x000fe200020006ff */
[C---:B------:R-:W-:Y:S01]  /*6730*/  FMUL R7, R78.reuse, R7 ;  /* 0x000000074e077220 */ /* 0x040fe20000400000 */
[----:B------:R-:W-:Y:S02]  /*6740*/  HADD2.F32 R87, -RZ, R105.H0_H0 ;  /* 0x20000069ff577230 */ /* 0x000fe40000004100 */
[C---:B------:R-:W-:Y:S01]  /*6750*/  FFMA R6, R81.reuse, R83, R6 ;  /* 0x0000005351067223 */ /* 0x040fe20000000006 */
[----:B------:R-:W-:Y:S01]  /*6760*/  F2FP.F16.E4M3.UNPACK_B R122, R90 ;  /* 0x0000005aff7a723e */ /* 0x000fe200020006ff */
[C---:B------:R-:W-:Y:S01]  /*6770*/  FFMA R7, R81.reuse, R84, R7 ;  /* 0x0000005451077223 */ /* 0x040fe20000000007 */
[C---:B------:R-:W-:Y:S01]  /*6780*/  FFMA R8, R81.reuse, R85, R8 ;  /* 0x0000005551087223 */ /* 0x040fe20000000008 */
[----:B------:R-:W-:Y:S01]  /*6790*/  F2FP.F16.E4M3.UNPACK_B R124, R90.H1 ;  /* 0x0000005aff7c723e */ /* 0x000fe200030006ff */
[----:B------:R-:W-:Y:S01]  /*67a0*/  FFMA R9, R81, R86, R9 ;  /* 0x0000005651097223 */ /* 0x000fe20000000009 */
[----:B------:R-:W-:Y:S01]  /*67b0*/  HADD2.F32 R90, -RZ, R93.H1_H1 ;  /* 0x3000005dff5a7230 */ /* 0x000fe20000004100 */
[----:B------:R-:W-:Y:S01]  /*67c0*/  F2FP.SATFINITE.E4M3.F32.PACK_AB_MERGE_C R156, R7, R6, RZ ;  /* 0x00000006079c723e */ /* 0x000fe200048070ff */
[----:B------:R-:W-:Y:S02]  /*67d0*/  HADD2.F32 R93, -RZ, R94.H0_H0 ;  /* 0x2000005eff5d7230 */ /* 0x000fe40000004100 */
[C---:B------:R-:W-:Y:S01]  /*67e0*/  FMUL R10, R78.reuse, R10 ;  /* 0x0000000a4e0a7220 */ /* 0x040fe20000400000 */
[----:B------:R-:W-:Y:S01]  /*67f0*/  HADD2.F32 R88, -RZ, R105.H1_H1 ;  /* 0x30000069ff587230 */ /* 0x000fe20000004100 */
[----:B------:R-:W-:Y:S01]  /*6800*/  F2FP.SATFINITE.E4M3.F32.PACK_AB_MERGE_C R156, R5, R4, R156 ;  /* 0x00000004059c723e */ /* 0x000fe2000480709c */
[--C-:B------:R-:W-:Y:S02]  /*6810*/  HADD2.F32 R121, -RZ, R122.reuse.H0_H0 ;  /* 0x2000007aff797230 */ /* 0x100fe40000004100 */
[C---:B------:R-:W-:Y:S01]  /*6820*/  FFMA R10, R81.reuse, R87, R10 ;  /* 0x00000057510a7223 */ /* 0x040fe2000000000a */
[----:B------:R-:W-:Y:S02]  /*6830*/  HADD2.F32 R122, -RZ, R122.H1_H1 ;  /* 0x3000007aff7a7230 */ /* 0x000fe40000004100 */
[C---:B------:R-:W-:Y:S01]  /*6840*/  FMUL R11, R78.reuse, R11 ;  /* 0x0000000b4e0b7220 */ /* 0x040fe20000400000 */
[----:B------:R-:W-:Y:S01]  /*6850*/  F2FP.F16.E4M3.UNPACK_B R103, R95.H1 ;  /* 0x0000005fff67723e */ /* 0x000fe200030006ff */
[----:B------:R-:W-:Y:S01]  /*6860*/  HADD2.F32 R95, -RZ, R94.H1_H1 ;  /* 0x3000005eff5f7230 */ /* 0x000fe20000004100 */
[-C--:B------:R-:W-:Y:S01]  /*6870*/  F2FP.F16.E4M3.UNPACK_B R126, R91.reuse ;  /* 0x0000005bff7e723e */ /* 0x080fe200020006ff */
[C---:B------:R-:W-:Y:S01]  /*6880*/  FFMA R11, R81.reuse, R88, R11 ;  /* 0x00000058510b7223 */ /* 0x040fe2000000000b */
[----:B------:R-:W-:Y:S01]  /*6890*/  F2FP.F16.E4M3.UNPACK_B R128, R91.H1 ;  /* 0x0000005bff80723e */ /* 0x000fe200030006ff */
[----:B------:R-:W-:Y:S02]  /*68a0*/  HADD2.F32 R91, -RZ, R92.H0_H0 ;  /* 0x2000005cff5b7230 */ /* 0x000fe40000004100 */
[C---:B------:R-:W-:Y:S01]  /*68b0*/  FFMA R12, R81.reuse, R89, R12 ;  /* 0x00000059510c7223 */ /* 0x040fe2000000000c */
[----:B------:R-:W-:Y:S01]  /*68c0*/  FFMA R13, R81, R90, R13 ;  /* 0x0000005a510d7223 */ /* 0x000fe2000000000d */
[----:B------:R-:W-:Y:S01]  /*68d0*/  F2FP.SATFINITE.E4M3.F32.PACK_AB_MERGE_C R157, R11, R10, RZ ;  /* 0x0000000a0b9d723e */ /* 0x000fe200048070ff */
[--C-:B------:R-:W-:Y:S01]  /*68e0*/  HADD2.F32 R125, -RZ, R126.reuse.H0_H0 ;  /* 0x2000007eff7d7230 */ /* 0x100fe20000004100 */
[----:B------:R-:W-:Y:S01]  /*68f0*/  F2FP.F16.E4M3.UNPACK_B R101, R96 ;  /* 0x00000060ff65723e */ /* 0x000fe200020006ff */
[----:B------:R-:W-:Y:S01]  /*6900*/  HADD2.F32 R126, -RZ, R126.H1_H1 ;  /* 0x3000007eff7e7230 */ /* 0x000fe20000004100 */
[----:B------:R-:W-:Y:S01]  /*6910*/  F2FP.SATFINITE.E4M3.F32.PACK_AB_MERGE_C R157, R9, R8, R157 ;  /* 0x00000008099d723e */ /* 0x000fe2000480709d */
[----:B------:R-:W-:Y:S02]  /*6920*/  HADD2.F32 R83, -RZ, R142.H0_H0 ;  /* 0x2000008eff537230 */ /* 0x000fe40000004100 */
[C---:B------:R-:W-:Y:S01]  /*6930*/  FMUL R14, R78.reuse, R14 ;  /* 0x0000000e4e0e7220 */ /* 0x040fe20000400000 */
[----:B------:R-:W-:Y:S02]  /*6940*/  HADD2.F32 R92, -RZ, R92.H1_H1 ;  /* 0x3000005cff5c7230 */ /* 0x000fe40000004100 */
[C---:B------:R-:W-:Y:S01]  /*6950*/  FMUL R15, R78.reuse, R15 ;  /* 0x0000000f4e0f7220 */ /* 0x040fe20000400000 */
[----:B------:R-:W-:Y:S01]  /*6960*/  F2FP.F16.E4M3.UNPACK_B R100, R96.H1 ;  /* 0x00000060ff64723e */ /* 0x000fe200030006ff */
[--C-:B------:R-:W-:Y:S02]  /*6970*/  HADD2.F32 R94, -RZ, R103.reuse.H0_H0 ;  /* 0x20000067ff5e7230 */ /* 0x100fe40000004100 */
[C---:B------:R-:W-:Y:S01]  /*6980*/  FFMA R14, R81.reuse, R91, R14 ;  /* 0x0000005b510e7223 */ /* 0x040fe2000000000e */
[C---:B------:R-:W-:Y:S01]  /*6990*/  FFMA R15, R81.reuse, R92, R15 ;  /* 0x0000005c510f7223 */ /* 0x040fe2000000000f */
[C---:B------:R-:W-:Y:S01]  /*69a0*/  FFMA R0, R81.reuse, R93, R0 ;  /* 0x0000005d51007223 */ /* 0x040fe20000000000 */
[----:B------:R-:W-:Y:S01]  /*69b0*/  FFMA R2, R81, R95, R2 ;  /* 0x0000005f51027223 */ /* 0x000fe20000000002 */
[-C--:B------:R-:W-:Y:S01]  /*69c0*/  F2FP.F16.E4M3.UNPACK_B R102, R97.reuse ;  /* 0x00000061ff66723e */ /* 0x080fe200020006ff */
[----:B------:R-:W-:Y:S01]  /*69d0*/  HADD2.F32 R96, -RZ, R103.H1_H1 ;  /* 0x30000067ff607230 */ /* 0x000fe20000004100 */
[----:B------:R-:W-:Y:S01]  /*69e0*/  F2FP.SATFINITE.E4M3.F32.PACK_AB_MERGE_C R158, R15, R14, RZ ;  /* 0x0000000e0f9e723e */ /* 0x000fe200048070ff */
[C---:B------:R-:W-:Y:S01]  /*69f0*/  FMUL R3, R78.reuse, R18 ;  /* 0x000000124e037220 */ /* 0x040fe20000400000 */
[----:B------:R-:W-:Y:S01]  /*6a00*/  F2FP.F16.E4M3.UNPACK_B R104, R97.H1 ;  /* 0x00000061ff68723e */ /* 0x000fe200030006ff */
[--C-:B------:R-:W-:Y:S01]  /*6a10*/  HADD2.F32 R97, -RZ, R101.reuse.H0_H0 ;  /* 0x20000065ff617230 */ /* 0x100fe20000004100 */
[----:B------:R-:W-:Y:S01]  /*6a20*/  F2FP.SATFINITE.E4M3.F32.PACK_AB_MERGE_C R158, R13, R12, R158 ;  /* 0x0000000c0d9e723e */ /* 0x000fe2000480709e */
[C---:B------:R-:W-:Y:S01]  /*6a30*/  FFMA R3, R81.reuse, R94, R3 ;  /* 0x0000005e51037223 */ /* 0x040fe20000000003 */
[-C--:B------:R-:W-:Y:S01]  /*6a40*/  F2FP.F16.E4M3.UNPACK_B R106, R98.reuse ;  /* 0x00000062ff6a723e */ /* 0x080fe200020006ff */
[C---:B------:R-:W-:Y:S01]  /*6a50*/  FMUL R19, R78.reuse, R19 ;  /* 0x000000134e137220 */ /* 0x040fe20000400000 */
[----:B------:R-:W-:Y:S01]  /*6a60*/  F2FP.F16.E4M3.UNPACK_B R108, R98.H1 ;  /* 0x00000062ff6c723e */ /* 0x000fe200030006ff */
[----:B------:R-:W-:Y:S01]  /*6a70*/  HADD2.F32 R98, -RZ, R101.H1_H1 ;  /* 0x30000065ff627230 */ /* 0x000fe20000004100 */
[-C--:B------:R-:W-:Y:S01]  /*6a80*/  F2FP.F16.E4M3.UNPACK_B R110, R99.reuse ;  /* 0x00000063ff6e723e */ /* 0x080fe200020006ff */
[----:B------:R-:W-:Y:S01]  /*6a90*/  HADD2.F32 R101, -RZ, R102.H0_H0 ;  /* 0x20000066ff657230 */ /* 0x000fe20000004100 */
[----:B------:R-:W-:Y:S01]  /*6aa0*/  F2FP.F16.E4M3.UNPACK_B R112, R99.H1 ;  /* 0x00000063ff70723e */ /* 0x000fe200030006ff */
[----:B------:R-:W-:Y:S02]  /*6ab0*/  HADD2.F32 R99, -RZ, R100.H0_H0 ;  /* 0x20000064ff637230 */ /* 0x000fe40000004100 */
[C---:B------:R-:W-:Y:S01]  /*6ac0*/  FFMA R19, R81.reuse, R96, R19 ;  /* 0x0000006051137223 */ /* 0x040fe20000000013 */
[C---:B------:R-:W-:Y:S01]  /*6ad0*/  FFMA R16, R81.reuse, R97, R16 ;  /* 0x0000006151107223 */ /* 0x040fe20000000010 */
[----:B------:R-:W-:Y:S01]  /*6ae0*/  FFMA R17, R81, R98, R17 ;  /* 0x0000006251117223 */ /* 0x000fe20000000011 */
[----:B------:R-:W-:Y:S02]  /*6af0*/  HADD2.F32 R102, -RZ, R102.H1_H1 ;  /* 0x30000066ff667230 */ /* 0x000fe40000004100 */
[----:B------:R-:W-:Y:S01]  /*6b00*/  FMUL R18, R78, R22 ;  /* 0x000000164e127220 */ /* 0x000fe20000400000 */
[----:B------:R-:W-:Y:S01]  /*6b10*/  HADD2.F32 R100, -RZ, R100.H1_H1 ;  /* 0x30000064ff647230 */ /* 0x000fe20000004100 */
[----:B------:R-:W-:Y:S01]  /*6b20*/  F2FP.SATFINITE.E4M3.F32.PACK_AB_MERGE_C R159, R19, R3, RZ ;  /* 0x00000003139f723e */ /* 0x000fe200048070ff */
[--C-:B------:R-:W-:Y:S02]  /*6b30*/  HADD2.F32 R105, -RZ, R106.reuse.H0_H0 ;  /* 0x2000006aff697230 */ /* 0x100fe40000004100 */
[C---:B------:R-:W-:Y:S01]  /*6b40*/  FFMA R18, R81.reuse, R99, R18 ;  /* 0x0000006351127223 */ /* 0x040fe20000000012 */
[----:B------:R-:W-:Y:S01]  /*6b50*/  HADD2.F32 R106, -RZ, R106.H1_H1 ;  /* 0x3000006aff6a7230 */ /* 0x000fe20000004100 */
[----:B------:R-:W-:Y:S01]  /*6b60*/  F2FP.SATFINITE.E4M3.F32.PACK_AB_MERGE_C R159, R2, R0, R159 ;  /* 0x00000000029f723e */ /* 0x000fe2000480709f */
[----:B------:R-:W-:Y:S02]  /*6b70*/  HADD2.F32 R109, -RZ, R110.H0_H0 ;  /* 0x2000006eff6d7230 */ /* 0x000fe40000004100 */
[C---:B------:R-:W-:Y:S01]  /*6b80*/  FMUL R23, R78.reuse, R23 ;  /* 0x000000174e177220 */ /* 0x040fe20000400000 */
[--C-:B------:R-:W-:Y:S02]  /*6b90*/  HADD2.F32 R103, -RZ, R104.reuse.H0_H0 ;  /* 0x20000068ff677230 */ /* 0x100fe40000004100 */
[C---:B------:R-:W-:Y:S01]  /*6ba0*/  FMUL R22, R78.reuse, R26 ;  /* 0x0000001a4e167220 */ /* 0x040fe20000400000 */
[----:B------:R-:W-:Y:S01]  /*6bb0*/  HADD2.F32 R104, -RZ, R104.H1_H1 ;  /* 0x30000068ff687230 */ /* 0x000fe20000004100 */
[----:B------:R1:W-:Y:S01]  /*6bc0*/  STS.128 [R168+UR43+0x2200], R156 ;  /* 0x0022009ca8007988 */ /* 0x0003e20008000c2b */
[C---:B------:R-:W-:Y:S01]  /*6bd0*/  FFMA R23, R81.reuse, R100, R23 ;  /* 0x0000006451177223 */ /* 0x040fe20000000017 */
[C---:B------:R-:W-:Y:S01]  /*6be0*/  FFMA R20, R81.reuse, R101, R20 ;  /* 0x0000006551147223 */ /* 0x040fe20000000014 */
[C---:B------:R-:W-:Y:S01]  /*6bf0*/  FFMA R21, R81.reuse, R102, R21 ;  /* 0x0000006651157223 */ /* 0x040fe20000000015 */
[----:B------:R-:W-:Y:S01]  /*6c00*/  FFMA R22, R81, R103, R22 ;  /* 0x0000006751167223 */ /* 0x000fe20000000016 */
[----:B------:R-:W-:Y:S01]  /*6c10*/  HADD2.F32 R110, -RZ, R110.H1_H1 ;  /* 0x3000006eff6e7230 */ /* 0x000fe20000004100 */
[----:B------:R-:W-:Y:S01]  /*6c20*/  F2FP.SATFINITE.E4M3.F32.PACK_AB_MERGE_C R160, R23, R18, RZ ;  /* 0x0000001217a0723e */ /* 0x000fe200048070ff */
[C---:B------:R-:W-:Y:S01]  /*6c30*/  FMUL R27, R78.reuse, R27 ;  /* 0x0000001b4e1b7220 */ /* 0x040fe20000400000 */
[--C-:B------:R-:W-:Y:S02]  /*6c40*/  HADD2.F32 R107, -RZ, R108.reuse.H0_H0 ;  /* 0x2000006cff6b7230 */ /* 0x100fe40000004100 */
[C---:B------:R-:W-:Y:S01]  /*6c50*/  FMUL R26, R78.reuse, R30 ;  /* 0x0000001e4e1a7220 */ /* 0x040fe20000400000 */
[----:B------:R-:W-:Y:S01]  /*6c60*/  HADD2.F32 R108, -RZ, R108.H1_H1 ;  /* 0x3000006cff6c7230 */ /* 0x000fe20000004100 */
[----:B------:R-:W-:Y:S01]  /*6c70*/  F2FP.SATFINITE.E4M3.F32.PACK_AB_MERGE_C R160, R17, R16, R160 ;  /* 0x0000001011a0723e */ /* 0x000fe200048070a0 */
[C---:B------:R-:W-:Y:S01]  /*6c80*/  FFMA R27, R81.reuse, R104, R27 ;  /* 0x00000068511b7223 */ /* 0x040fe2000000001b */
[C---:B------:R-:W-:Y:S01]  /*6c90*/  FFMA R24, R81.reuse, R105, R24 ;  /* 0x0000006951187223 */ /* 0x040fe20000000018 */
[C---:B------:R-:W-:Y:S01]  /*6ca0*/  FFMA R25, R81.reuse, R106, R25 ;  /* 0x0000006a51197223 */ /* 0x040fe20000000019 */
[----:B------:R-:W-:Y:S01]  /*6cb0*/  FFMA R26, R81, R107, R26 ;  /* 0x0000006b511a7223 */ /* 0x000fe2000000001a */
[C---:B------:R-:W-:Y:S01]  /*6cc0*/  FMUL R31, R78.reuse, R31 ;  /* 0x0000001f4e1f7220 */ /* 0x040fe20000400000 */
[--C-:B------:R-:W-:Y:S01]  /*6cd0*/  HADD2.F32 R111, -RZ, R112.reuse.H0_H0 ;  /* 0x20000070ff6f7230 */ /* 0x100fe20000004100 */
[----:B------:R-:W-:Y:S01]  /*6ce0*/  F2FP.SATFINITE.E4M3.F32.PACK_AB_MERGE_C R161, R27, R22, RZ ;  /* 0x000000161ba1723e */ /* 0x000fe200048070ff */
[----:B------:R-:W-:Y:S02]  /*6cf0*/  HADD2.F32 R112, -RZ, R112.H1_H1 ;  /* 0x30000070ff707230 */ /* 0x000fe40000004100 */
[C---:B------:R-:W-:Y:S01]  /*6d00*/  FFMA R31, R81.reuse, R108, R31 ;  /* 0x0000006c511f7223 */ /* 0x040fe2000000001f */
[----:B------:R-:W-:Y:S01]  /*6d10*/  FFMA R28, R81, R109, R28 ;  /* 0x0000006d511c7223 */ /* 0x000fe2000000001c */
[----:B------:R-:W-:Y:S01]  /*6d20*/  F2FP.SATFINITE.E4M3.F32.PACK_AB_MERGE_C R161, R21, R20, R161 ;  /* 0x0000001415a1723e */ /* 0x000fe200048070a1 */
[----:B------:R-:W-:Y:S01]  /*6d30*/  FFMA R29, R81, R110, R29 ;  /* 0x0000006e511d7223 */ /* 0x000fe2000000001d */
[C---:B------:R-:W-:Y:S01]  /*6d40*/  FMUL R30, R78.reuse, R34 ;  /* 0x000000224e1e7220 */ /* 0x040fe20000400000 */
[----:B------:R-:W-:Y:S01]  /*6d50*/  F2FP.SATFINITE.E4M3.F32.PACK_AB_MERGE_C R162, R31, R26, RZ ;  /* 0x0000001a1fa2723e */ /* 0x000fe200048070ff */
[C---:B------:R-:W-:Y:S01]  /*6d60*/  FMUL R35, R78.reuse, R35 ;  /* 0x000000234e237220 */ /* 0x040fe20000400000 */
[--C-:B------:R-:W-:Y:S02]  /*6d70*/  HADD2.F32 R115, -RZ, R116.reuse.H0_H0 ;  /* 0x20000074ff737230 */ /* 0x100fe40000004100 */
[----:B------:R-:W-:Y:S01]  /*6d80*/  FFMA R30, R81, R111, R30 ;  /* 0x0000006f511e7223 */ /* 0x000fe2000000001e */
[----:B------:R-:W-:Y:S01]  /*6d90*/  F2FP.SATFINITE.E4M3.F32.PACK_AB_MERGE_C R162, R25, R24, R162 ;  /* 0x0000001819a2723e */ /* 0x000fe200048070a2 */
[C---:B------:R-:W-:Y:S01]  /*6da0*/  FFMA R35, R81.reuse, R112, R35 ;  /* 0x0000007051237223 */ /* 0x040fe20000000023 */
[C---:B------:R-:W-:Y:S01]  /*6db0*/  FFMA R32, R81.reuse, R113, R32 ;  /* 0x0000007151207223 */ /* 0x040fe20000000020 */
[----:B------:R-:W-:Y:S01]  /*6dc0*/  FFMA R33, R81, R114, R33 ;  /* 0x0000007251217223 */ /* 0x000fe20000000021 */
[----:B------:R-:W-:Y:S02]  /*6dd0*/  HADD2.F32 R116, -RZ, R116.H1_H1 ;  /* 0x30000074ff747230 */ /* 0x000fe40000004100 */
        /* <DEDUP_REMOVED lines=9> */
[----:B------:R-:W-:Y:S01]  /*6e70*/  HADD2.F32 R120, -RZ, R120.H1_H1 ;  /* 0x30000078ff787230 */ /* 0x000fe20000004100 */
[----:B------:R1:W-:Y:S01]  /*6e80*/  STS.128 [R178+0x2010], R160 ;  /* 0x002010a0b2007388 */ /* 0x0003e20000000c00 */
[----:B------:R-:W-:Y:S01]  /*6e90*/  F2FP.SATFINITE.E4M3.F32.PACK_AB_MERGE_C R184, R39, R34, RZ ;  /* 0x0000002227b8723e */ /* 0x000fe200048070ff */
[C---:B------:R-:W-:Y:S01]  /*6ea0*/  FMUL R38, R78.reuse, R42 ;  /* 0x0000002a4e267220 */ /* 0x040fe20000400000 */
[C---:B------:R-:W-:Y:S01]  /*6eb0*/  FMUL R43, R78.reuse, R43 ;  /* 0x0000002b4e2b7220 */ /* 0x040fe20000400000 */
[--C-:B------:R-:W-:Y:S01]  /*6ec0*/  HADD2.F32 R123, -RZ, R124.reuse.H0_H0 ;  /* 0x2000007cff7b7230 */ /* 0x100fe20000004100 */
[----:B------:R-:W-:Y:S01]  /*6ed0*/  F2FP.SATFINITE.E4M3.F32.PACK_AB_MERGE_C R184, R33, R32, R184 ;  /* 0x0000002021b8723e */ /* 0x000fe200048070b8 */
[C---:B------:R-:W-:Y:S01]  /*6ee0*/  FFMA R38, R81.reuse, R119, R38 ;  /* 0x0000007751267223 */ /* 0x040fe20000000026 */
        /* <DEDUP_REMOVED lines=12> */
[C---:B------:R-:W-:Y:S01]  /*6fb0*/  FFMA R45, R81.reuse, R126, R45 ;  /* 0x0000007e512d7223 */ /* 0x040fe2000000002d */
[----:B------:R-:W-:Y:S02]  /*6fc0*/  HADD2.F32 R128, -RZ, R128.H1_H1 ;  /* 0x30000080ff807230 */ /* 0x000fe40000004100 */
[C---:B------:R-:W-:Y:S01]  /*6fd0*/  FMUL R46, R78.reuse, R50 ;  /* 0x000000324e2e7220 */ /* 0x040fe20000400000 */
[C---:B------:R-:W-:Y:S01]  /*6fe0*/  FMUL R51, R78.reuse, R51 ;  /* 0x000000334e337220 */ /* 0x040fe20000400000 */
[----:B------:R-:W-:Y:S02]  /*6ff0*/  HADD2.F32 R132, -RZ, R132.H1_H1 ;  /* 0x30000084ff847230 */ /* 0x000fe40000004100 */
[C---:B------:R-:W-:Y:S01]  /*7000*/  FMUL R50, R78.reuse, R54 ;  /* 0x000000364e327220 */ /* 0x040fe20000400000 */
[C---:B------:R-:W-:Y:S01]  /*7010*/  FFMA R46, R81.reuse, R127, R46 ;  /* 0x0000007f512e7223 */ /* 0x040fe2000000002e */
[C---:B------:R-:W-:Y:S01]  /*7020*/  FFMA R51, R81.reuse, R128, R51 ;  /* 0x0000008051337223 */ /* 0x040fe20000000033 */
[C---:B------:R-:W-:Y:S01]  /*7030*/  FMUL R55, R78.reuse, R55 ;  /* 0x000000374e377220 */ /* 0x040fe20000400000 */
[C---:B------:R-:W-:Y:S01]  /*7040*/  FFMA R48, R81.reuse, R129, R48 ;  /* 0x0000008151307223 */ /* 0x040fe20000000030 */
[C---:B------:R-:W-:Y:S01]  /*7050*/  FFMA R49, R81.reuse, R130, R49 ;  /* 0x0000008251317223 */ /* 0x040fe20000000031 */
[--C-:B------:R-:W-:Y:S02]  /*7060*/  HADD2.F32 R135, -RZ, R136.reuse.H0_H0 ;  /* 0x20000088ff877230 */ /* 0x100fe40000004100 */
[C---:B------:R-:W-:Y:S01]  /*7070*/  FFMA R50, R81.reuse, R131, R50 ;  /* 0x0000008351327223 */ /* 0x040fe20000000032 */
[----:B------:R-:W-:Y:S02]  /*7080*/  HADD2.F32 R136, -RZ, R136.H1_H1 ;  /* 0x30000088ff887230 */ /* 0x000fe40000004100 */
[C---:B------:R-:W-:Y:S01]  /*7090*/  FMUL R54, R78.reuse, R58 ;  /* 0x0000003a4e367220 */ /* 0x040fe20000400000 */
        /* <DEDUP_REMOVED lines=16> */
[----:B------:R-:W-:Y:S01]  /*71a0*/  FFMA R63, R81, R140, R63 ;  /* 0x0000008c513f7223 */ /* 0x000fe2000000003f */
[----:B------:R-:W-:Y:S01]  /*71b0*/  FMUL R67, R78, R67 ;  /* 0x000000434e437220 */ /* 0x000fe20000400000 */
[----:B------:R-:W-:Y:S01]  /*71c0*/  F2FP.SATFINITE.E4M3.F32.PACK_AB_MERGE_C R186, R47, R42, RZ ;  /* 0x0000002a2fba723e */ /* 0x000fe200048070ff */
[----:B------:R-:W-:Y:S01]  /*71d0*/  FFMA R60, R81, R83, R60 ;  /* 0x00000053513c7223 */ /* 0x000fe2000000003c */
[----:B------:R-:W-:Y:S01]  /*71e0*/  F2FP.SATFINITE.E4M3.F32.PACK_AB_MERGE_C R187, R51, R46, RZ ;  /* 0x0000002e33bb723e */ /* 0x000fe200048070ff */
[C---:B------:R-:W-:Y:S01]  /*71f0*/  FFMA R61, R81.reuse, R80, R61 ;  /* 0x00000050513d7223 */ /* 0x040fe2000000003d */
[C---:B------:R-:W-:Y:S01]  /*7200*/  FFMA R62, R81.reuse, R85, R62 ;  /* 0x00000055513e7223 */ /* 0x040fe2000000003e */
[----:B------:R-:W-:Y:S01]  /*7210*/  FFMA R67, R81, R82, R67 ;  /* 0x0000005251437223 */ /* 0x000fe20000000043 */
[----:B------:R-:W-:Y:S02]  /*7220*/  F2FP.SATFINITE.E4M3.F32.PACK_AB_MERGE_C R186, R41, R40, R186 ;  /* 0x0000002829ba723e */ /* 0x000fe400048070ba */
[----:B------:R-:W-:Y:S02]  /*7230*/  F2FP.SATFINITE.E4M3.F32.PACK_AB_MERGE_C R187, R45, R44, R187 ;  /* 0x0000002c2dbb723e */ /* 0x000fe400048070bb */
[----:B------:R-:W-:Y:S02]  /*7240*/  F2FP.SATFINITE.E4M3.F32.PACK_AB_MERGE_C R188, R55, R50, RZ ;  /* 0x0000003237bc723e */ /* 0x000fe400048070ff */
[----:B------:R-:W-:Y:S01]  /*7250*/  F2FP.SATFINITE.E4M3.F32.PACK_AB_MERGE_C R189, R59, R54, RZ ;  /* 0x000000363bbd723e */ /* 0x000fe200048070ff */
[----:B------:R1:W-:Y:S01]  /*7260*/  STS.128 [R177+0x2020], R184 ;  /* 0x002020b8b1007388 */ /* 0x0003e20000000c00 */
[----:B------:R-:W-:Y:S02]  /*7270*/  F2FP.SATFINITE.E4M3.F32.PACK_AB_MERGE_C R190, R63, R58, RZ ;  /* 0x0000003a3fbe723e */ /* 0x000fe400048070ff */
[----:B------:R-:W-:Y:S02]  /*7280*/  F2FP.SATFINITE.E4M3.F32.PACK_AB_MERGE_C R183, R67, R62, RZ ;  /* 0x0000003e43b7723e */ /* 0x000fe400048070ff */
[----:B------:R-:W-:Y:S02]  /*7290*/  F2FP.SATFINITE.E4M3.F32.PACK_AB_MERGE_C R188, R49, R48, R188 ;  /* 0x0000003031bc723e */ /* 0x000fe400048070bc */
[----:B------:R-:W-:Y:S02]  /*72a0*/  F2FP.SATFINITE.E4M3.F32.PACK_AB_MERGE_C R189, R53, R52, R189 ;  /* 0x0000003435bd723e */ /* 0x000fe400048070bd */
[----:B------:R-:W-:Y:S02]  /*72b0*/  F2FP.SATFINITE.E4M3.F32.PACK_AB_MERGE_C R190, R57, R56, R190 ;  /* 0x0000003839be723e */ /* 0x000fe400048070be */
[----:B------:R-:W-:Y:S02]  /*72c0*/  F2FP.SATFINITE.E4M3.F32.PACK_AB_MERGE_C R191, R61, R60, R183 ;  /* 0x0000003c3dbf723e */ /* 0x000fe400048070b7 */
[----:B------:R-:W-:Y:S03]  /*72d0*/  IADD3 R76, PT, PT, R76, 0x1, RZ ;  /* 0x000000014c4c7810 */ /* 0x000fe60007ffe0ff */
[----:B------:R1:W-:Y:S01]  /*72e0*/  STS.128 [R176+0x2030], R188 ;  /* 0x002030bcb0007388 */ /* 0x0003e20000000c00 */
[----:B------:R-:W-:Y:S01]  /*72f0*/  @!PT LDS RZ, [RZ] ;  /* 0x00000000fffff984 */ /* 0x000fe20000000800 */
[----:B------:R-:W-:Y:S01]  /*7300*/  @!PT LDS RZ, [RZ] ;  /* 0x00000000fffff984 */ /* 0x000fe20000000800 */
[----:B------:R-:W-:Y:S01]  /*7310*/  @!PT LDS RZ, [RZ] ;  /* 0x00000000fffff984 */ /* 0x000fe20000000800 */
[----:B------:R-:W-:Y:S01]  /*7320*/  @!PT LDS RZ, [RZ] ;  /* 0x00000000fffff984 */ /* 0x000fe20000000800 */
[----:B------:R3:W-:Y:S07]  /*7330*/  MEMBAR.ALL.CTA ;  /* 0x0000000000007992 */ /* 0x0007ee0000008000 */
[----:B---3--:R-:W3:Y:S02]  /*7340*/  FENCE.VIEW.ASYNC.S ;  /* 0x00000000000073c6 */ /* 0x008ee40000000000 */
[----:B---3--:R-:W-:Y:S06]  /*7350*/  BAR.SYNC.DEFER_BLOCKING 0x1, 0x80 ;  /* 0x0042000000007b1d */ /* 0x008fec0000010000 */
[----:B------:R-:W-:Y:S05]  /*7360*/  @P0 BRA `(.L_x_118) ;  /* 0x0000000000340947 */ /* 0x000fea0003800000 */
[----:B------:R-:W-:Y:S01]  /*7370*/  UIADD3 UR12, UPT, UPT, UR43, 0x2200, URZ ;  /* 0x000022002b0c7890 */ /* 0x000fe2000fffe0ff */
[----:B------:R-:W-:Y:S01]  /*7380*/  R2UR UR9, R164 ;  /* 0x00000000a40972ca */ /* 0x000fe200000e0000 */
[----:B------:R-:W-:Y:S01]  /*7390*/  UIADD3 UR10, UP0, UPT, UR46, 0x680, URZ ;  /* 0x000006802e0a7890 */ /* 0x000fe2000ff1e0ff */
[----:B------:R-:W-:Y:S01]  /*73a0*/  R2UR UR8, R155 ;  /* 0x000000009b0872ca */ /* 0x000fe200000e0000 */
[----:B------:R-:W-:Y:S02]  /*73b0*/  UMOV UR7, UR36 ;  /* 0x0000002400077c82 */ /* 0x000fe40008000000 */
[----:B------:R-:W-:Y:S01]  /*73c0*/  IMAD.U32 R179, RZ, RZ, UR12 ;  /* 0x0000000cffb37e24 */ /* 0x000fe2000f8e00ff */
[----:B------:R-:W-:Y:S04]  /*73d0*/  UIADD3.X UR11, UPT, UPT, URZ, UR47, URZ, UP0, !UPT ;  /* 0x0000002fff0b7290 */ /* 0x000fe800087fe4ff */
[----:B------:R-:W-:Y:S03]  /*73e0*/  R2UR UR4, R179 ;  /* 0x00000000b30472ca */ /* 0x000fe600000e0000 */
[----:B------:R-:W-:Y:S02]  /*73f0*/  USHF.L.U32 UR5, UR9, 0x6, URZ ;  /* 0x0000000609057899 */ /* 0x000fe400080006ff */
[----:B------:R-:W-:Y:S09]  /*7400*/  USHF.L.U32 UR6, UR8, 0x7, URZ ;  /* 0x0000000708067899 */ /* 0x000ff200080006ff */
[----:B------:R3:W-:Y:S01]  /*7410*/  UTMASTG.3D [UR4], [UR10] ;  /* 0x000000040a0073b5 */ /* 0x0007e20008010000 */
[----:B------:R0:W-:Y:S01]  /*7420*/  UTMACMDFLUSH ;  /* 0x00000000000079b7 */ /* 0x0001e20000000000 */
[----:B---3--:R-:W-:Y:S04]  /*7430*/  DEPBAR.LE SB0, 0x0 ;  /* 0x000080000000791a */ /* 0x008fe80000000000 */
.L_x_118:
[----:B------:R-:W-:Y:S05]  /*7440*/  BSYNC.RECONVERGENT B0 ;  /* 0x0000000000007941 */ /* 0x000fea0003800200 */
.L_x_117:
[----:B------:R-:W-:Y:S01]  /*7450*/  BAR.SYNC.DEFER_BLOCKING 0x1, 0x80 ;  /* 0x0042000000007b1d */ /* 0x000fe20000010000 */
[----:B------:R-:W-:Y:S01]  /*7460*/  ISETP.NE.AND P2, PT, R180, RZ, PT ;  /* 0x000000ffb400720c */ /* 0x000fe20003f45270 */
[----:B------:R-:W-:Y:S01]  /*7470*/  IMAD.IADD R164, R75, 0x1, R143 ;  /* 0x000000014ba47824 */ /* 0x000fe200078e028f */
[----:B------:R-:W-:Y:S01]  /*7480*/  ISETP.NE.AND P0, PT, R182, 0x2, PT ;  /* 0x00000002b600780c */ /* 0x000fe20003f05270 */
[----:B------:R-:W-:Y:S01]  /*7490*/  IMAD.IADD R155, R77, 0x1, R154 ;  /* 0x000000014d9b7824 */ /* 0x000fe200078e029a */
[----:B------:R-:W-:Y:S02]  /*74a0*/  ISETP.NE.AND P1, PT, R76, 0x4, PT ;  /* 0x000000044c00780c */ /* 0x000fe40003f25270 */
[----:B------:R-:W-:Y:S02]  /*74b0*/  SEL R3, RZ, 0x1, P0 ;  /* 0x00000001ff037807 */ /* 0x000fe40000000000 */
[----:B------:R-:W-:Y:S02]  /*74c0*/  SEL R0, RZ, 0x1, P1 ;  /* 0x00000001ff007807 */ /* 0x000fe40000800000 */
[----:B------:R-:W-:Y:S02]  /*74d0*/  LOP3.LUT R174, R174, R3, RZ, 0x3c, !PT ;  /* 0x00000003aeae7212 */ /* 0x000fe400078e3cff */
[----:B------:R-:W-:Y:S02]  /*74e0*/  LOP3.LUT R175, R175, R0, RZ, 0x3c, !PT ;  /* 0x00000000afaf7212 */ /* 0x000fe400078e3cff */
[----:B------:R-:W-:Y:S02]  /*74f0*/  @P2 R2UR UR36, R171 ;  /* 0x00000000ab2422ca */ /* 0x000fe400000e0000 */
[----:B------:R-:W-:Y:S02]  /*7500*/  SEL R182, R182, RZ, P0 ;  /* 0x000000ffb6b67207 */ /* 0x000fe40000000000 */
[----:B------:R-:W-:Y:S01]  /*7510*/  SEL R76, R76, RZ, P1 ;  /* 0x000000ff4c4c7207 */ /* 0x000fe20000800000 */
[----:B------:R-:W-:Y:S10]  /*7520*/  @P2 BRA `(.L_x_119) ;  /* 0xffffffdc00742947 */ /* 0x000ff4000383ffff */
[----:B------:R-:W-:Y:S05]  /*7530*/  EXIT ;  /* 0x000000000000794d */ /* 0x000fea0003800000 */
.L_x_25:
[----:B--2---:R2:W4:Y:S02]  /*7540*/  SYNCS.PHASECHK.TRANS64.TRYWAIT P0, [R3+URZ+0x130], R2 ;  /* 0x00013002030075a7 */ /* 0x00452400080011ff */
[----:B----4-:R-:W-:Y:S05]  /*7550*/  @!P0 NANOSLEEP.SYNCS 0x989680 ;  /* 0x009896800000895d */ /* 0x010fea0003900000 */
[----:B------:R-:W4:Y:S02]  /*7560*/  @!P0 SYNCS.PHASECHK.TRANS64 P0, [R3+URZ+0x130], R2 ;  /* 0x00013002030085a7 */ /* 0x000f2400080010ff */
[----:B----4-:R-:W-:Y:S05]  /*7570*/  @!P0 BRA `(.L_x_25) ;  /* 0xfffffffc00f08947 */ /* 0x010fea000383ffff */
[----:B------:R-:W-:Y:S05]  /*7580*/  BRA `(.L_x_120) ;  /* 0xffffffa000c47947 */ /* 0x000fea000383ffff */
.L_x_28:
[----:B-1----:R-:W-:-:S07]  /*7590*/  MOV R2, UR33 ;  /* 0x0000002100027c02 */ /* 0x002fce0008000f00 */
.L_x_121:
[----:B-1----:R1:W2:Y:S02]  /*75a0*/  SYNCS.PHASECHK.TRANS64.TRYWAIT P0, [R2+URZ+0x50], R5 ;  /* 0x00005005020075a7 */ /* 0x0022a400080011ff */
[----:B--2---:R-:W-:Y:S05]  /*75b0*/  @!P0 NANOSLEEP.SYNCS 0x989680 ;  /* 0x009896800000895d */ /* 0x004fea0003900000 */
[----:B------:R-:W2:Y:S02]  /*75c0*/  @!P0 SYNCS.PHASECHK.TRANS64 P0, [R2+URZ+0x50], R5 ;  /* 0x00005005020085a7 */ /* 0x000ea400080010ff */
[----:B--2---:R-:W-:Y:S05]  /*75d0*/  @!P0 BRA `(.L_x_121) ;  /* 0xfffffffc00f08947 */ /* 0x004fea000383ffff */
[----:B------:R-:W-:Y:S05]  /*75e0*/  BRA `(.L_x_27) ;  /* 0xffffffa4002c7947 */ /* 0x000fea000383ffff */
.L_x_35:
[----:B-1----:R-:W-:-:S07]  /*75f0*/  MOV R2, UR17 ;  /* 0x0000001100027c02 */ /* 0x002fce0008000f00 */
.L_x_122:
[----:B-1----:R1:W2:Y:S02]  /*7600*/  SYNCS.PHASECHK.TRANS64.TRYWAIT P0, [R2+URZ+0x50], R5 ;  /* 0x00005005020075a7 */ /* 0x0022a400080011ff */
[----:B--2---:R-:W-:Y:S05]  /*7610*/  @!P0 NANOSLEEP.SYNCS 0x989680 ;  /* 0x009896800000895d */ /* 0x004fea0003900000 */
[----:B------:R-:W2:Y:S02]  /*7620*/  @!P0 SYNCS.PHASECHK.TRANS64 P0, [R2+URZ+0x50], R5 ;  /* 0x00005005020085a7 */ /* 0x000ea400080010ff */
[----:B--2---:R-:W-:Y:S05]  /*7630*/  @!P0 BRA `(.L_x_122) ;  /* 0xfffffffc00f08947 */ /* 0x004fea000383ffff */
[----:B------:R-:W-:Y:S05]  /*7640*/  BRA `(.L_x_34) ;  /* 0xffffffa400e87947 */ /* 0x000fea000383ffff */
.L_x_40:
[----:B-1----:R1:W2:Y:S02]  /*7650*/  SYNCS.PHASECHK.TRANS64.TRYWAIT P0, [R2+URZ+0xc0], R3 ;  /* 0x0000c003020075a7 */ /* 0x0022a400080011ff */
[----:B--2---:R-:W-:Y:S05]  /*7660*/  @!P0 NANOSLEEP.SYNCS 0x989680 ;  /* 0x009896800000895d */ /* 0x004fea0003900000 */
[----:B------:R-:W2:Y:S02]  /*7670*/  @!P0 SYNCS.PHASECHK.TRANS64 P0, [R2+URZ+0xc0], R3 ;  /* 0x0000c003020085a7 */ /* 0x000ea400080010ff */
[----:B--2---:R-:W-:Y:S05]  /*7680*/  @!P0 BRA `(.L_x_40) ;  /* 0xfffffffc00f08947 */ /* 0x004fea000383ffff */
[----:B------:R-:W-:Y:S05]  /*7690*/  BRA `(.L_x_123) ;  /* 0xffffffa8008c7947 */ /* 0x000fea000383ffff */
.L_x_44:
[----:B---3--:R-:W-:-:S07]  /*76a0*/  MOV R0, UR5 ;  /* 0x0000000500007c02 */ /* 0x008fce0008000f00 */
.L_x_124:
[----:B-1----:R1:W2:Y:S02]  /*76b0*/  SYNCS.PHASECHK.TRANS64.TRYWAIT P0, [R0+URZ], R3 ;  /* 0x00000003000075a7 */ /* 0x0022a400080011ff */
[----:B--2---:R-:W-:Y:S05]  /*76c0*/  @!P0 NANOSLEEP.SYNCS 0x989680 ;  /* 0x009896800000895d */ /* 0x004fea0003900000 */
[----:B------:R-:W2:Y:S02]  /*76d0*/  @!P0 SYNCS.PHASECHK.TRANS64 P0, [R0+URZ], R3 ;  /* 0x00000003000085a7 */ /* 0x000ea400080010ff */
[----:B--2---:R-:W-:Y:S05]  /*76e0*/  @!P0 BRA `(.L_x_124) ;  /* 0xfffffffc00f08947 */ /* 0x004fea000383ffff */
[----:B------:R-:W-:Y:S05]  /*76f0*/  BRA `(.L_x_125) ;  /* 0xffffffac00fc7947 */ /* 0x000fea000383ffff */
.L_x_45:
[----:B---3--:R-:W-:-:S07]  /*7700*/  MOV R0, UR5 ;  /* 0x0000000500007c02 */ /* 0x008fce0008000f00 */
.L_x_126:
[----:B-1----:R1:W2:Y:S02]  /*7710*/  SYNCS.PHASECHK.TRANS64.TRYWAIT P0, [R0+URZ], R3 ;  /* 0x00000003000075a7 */ /* 0x0022a400080011ff */
[----:B--2---:R-:W-:Y:S05]  /*7720*/  @!P0 NANOSLEEP.SYNCS 0x989680 ;  /* 0x009896800000895d */ /* 0x004fea0003900000 */
[----:B------:R-:W2:Y:S02]  /*7730*/  @!P0 SYNCS.PHASECHK.TRANS64 P0, [R0+URZ], R3 ;  /* 0x00000003000085a7 */ /* 0x000ea400080010ff */
[----:B--2---:R-:W-:Y:S05]  /*7740*/  @!P0 BRA `(.L_x_126) ;  /* 0xfffffffc00f08947 */ /* 0x004fea000383ffff */
[----:B------:R-:W-:Y:S05]  /*7750*/  BRA `(.L_x_127) ;  /* 0xffffffb000087947 */ /* 0x000fea000383ffff */
.L_x_46:
[----:B---3--:R-:W-:-:S07]  /*7760*/  MOV R0, UR5 ;  /* 0x0000000500007c02 */ /* 0x008fce0008000f00 */
.L_x_128:
[----:B-1----:R1:W2:Y:S02]  /*7770*/  SYNCS.PHASECHK.TRANS64.TRYWAIT P0, [R0+URZ], R3 ;  /* 0x00000003000075a7 */ /* 0x0022a400080011ff */
[----:B--2---:R-:W-:Y:S05]  /*7780*/  @!P0 NANOSLEEP.SYNCS 0x989680 ;  /* 0x009896800000895d */ /* 0x004fea0003900000 */
[----:B------:R-:W2:Y:S02]  /*7790*/  @!P0 SYNCS.PHASECHK.TRANS64 P0, [R0+URZ], R3 ;  /* 0x00000003000085a7 */ /* 0x000ea400080010ff */
[----:B--2---:R-:W-:Y:S05]  /*77a0*/  @!P0 BRA `(.L_x_128) ;  /* 0xfffffffc00f08947 */ /* 0x004fea000383ffff */
[----:B------:R-:W-:Y:S05]  /*77b0*/  BRA `(.L_x_129) ;  /* 0xffffffb000147947 */ /* 0x000fea000383ffff */
.L_x_47:
[----:B---3--:R-:W-:-:S07]  /*77c0*/  MOV R0, UR5 ;  /* 0x0000000500007c02 */ /* 0x008fce0008000f00 */
.L_x_130:
[----:B-1----:R1:W2:Y:S02]  /*77d0*/  SYNCS.PHASECHK.TRANS64.TRYWAIT P0, [R0+URZ], R3 ;  /* 0x00000003000075a7 */ /* 0x0022a400080011ff */
[----:B--2---:R-:W-:Y:S05]  /*77e0*/  @!P0 NANOSLEEP.SYNCS 0x989680 ;  /* 0x009896800000895d */ /* 0x004fea0003900000 */
[----:B------:R-:W2:Y:S02]  /*77f0*/  @!P0 SYNCS.PHASECHK.TRANS64 P0, [R0+URZ], R3 ;  /* 0x00000003000085a7 */ /* 0x000ea400080010ff */
[----:B--2---:R-:W-:Y:S05]  /*7800*/  @!P0 BRA `(.L_x_130) ;  /* 0xfffffffc00f08947 */ /* 0x004fea000383ffff */
[----:B------:R-:W-:Y:S05]  /*7810*/  BRA `(.L_x_131) ;  /* 0xffffffb000207947 */ /* 0x000fea000383ffff */
.L_x_48:
[----:B---3--:R-:W-:-:S07]  /*7820*/  MOV R0, UR5 ;  /* 0x0000000500007c02 */ /* 0x008fce0008000f00 */
.L_x_132:
[----:B-1----:R1:W2:Y:S02]  /*7830*/  SYNCS.PHASECHK.TRANS64.TRYWAIT P0, [R0+URZ], R3 ;  /* 0x00000003000075a7 */ /* 0x0022a400080011ff */
[----:B--2---:R-:W-:Y:S05]  /*7840*/  @!P0 NANOSLEEP.SYNCS 0x989680 ;  /* 0x009896800000895d */ /* 0x004fea0003900000 */
[----:B------:R-:W2:Y:S02]  /*7850*/  @!P0 SYNCS.PHASECHK.TRANS64 P0, [R0+URZ], R3 ;  /* 0x00000003000085a7 */ /* 0x000ea400080010ff */
[----:B--2---:R-:W-:Y:S05]  /*7860*/  @!P0 BRA `(.L_x_132) ;  /* 0xfffffffc00f08947 */ /* 0x004fea000383ffff */
[----:B------:R-:W-:Y:S05]  /*7870*/  BRA `(.L_x_133) ;  /* 0xffffffb0002c7947 */ /* 0x000fea000383ffff */
.L_x_49:
[----:B---3--:R-:W-:-:S07]  /*7880*/  MOV R0, UR5 ;  /* 0x0000000500007c02 */ /* 0x008fce0008000f00 */
.L_x_134:
[----:B-1----:R1:W2:Y:S02]  /*7890*/  SYNCS.PHASECHK.TRANS64.TRYWAIT P0, [R0+URZ], R3 ;  /* 0x00000003000075a7 */ /* 0x0022a400080011ff */
[----:B--2---:R-:W-:Y:S05]  /*78a0*/  @!P0 NANOSLEEP.SYNCS 0x989680 ;  /* 0x009896800000895d */ /* 0x004fea0003900000 */
[----:B------:R-:W2:Y:S02]  /*78b0*/  @!P0 SYNCS.PHASECHK.TRANS64 P0, [R0+URZ], R3 ;  /* 0x00000003000085a7 */ /* 0x000ea400080010ff */
[----:B--2---:R-:W-:Y:S05]  /*78c0*/  @!P0 BRA `(.L_x_134) ;  /* 0xfffffffc00f08947 */ /* 0x004fea000383ffff */
[----:B------:R-:W-:Y:S05]  /*78d0*/  BRA `(.L_x_135) ;  /* 0xffffffb000387947 */ /* 0x000fea000383ffff */
.L_x_50:
[----:B---3--:R-:W-:-:S07]  /*78e0*/  MOV R0, UR5 ;  /* 0x0000000500007c02 */ /* 0x008fce0008000f00 */
.L_x_136:
[----:B-1----:R1:W2:Y:S02]  /*78f0*/  SYNCS.PHASECHK.TRANS64.TRYWAIT P0, [R0+URZ], R3 ;  /* 0x00000003000075a7 */ /* 0x0022a400080011ff */
[----:B--2---:R-:W-:Y:S05]  /*7900*/  @!P0 NANOSLEEP.SYNCS 0x989680 ;  /* 0x009896800000895d */ /* 0x004fea0003900000 */
[----:B------:R-:W2:Y:S02]  /*7910*/  @!P0 SYNCS.PHASECHK.TRANS64 P0, [R0+URZ], R3 ;  /* 0x00000003000085a7 */ /* 0x000ea400080010ff */
[----:B--2---:R-:W-:Y:S05]  /*7920*/  @!P0 BRA `(.L_x_136) ;  /* 0xfffffffc00f08947 */ /* 0x004fea000383ffff */
[----:B------:R-:W-:Y:S05]  /*7930*/  BRA `(.L_x_137) ;  /* 0xffffffb000447947 */ /* 0x000fea000383ffff */
.L_x_51:
[----:B---3--:R-:W-:-:S07]  /*7940*/  MOV R0, UR5 ;  /* 0x0000000500007c02 */ /* 0x008fce0008000f00 */
.L_x_138:
[----:B-1----:R1:W2:Y:S02]  /*7950*/  SYNCS.PHASECHK.TRANS64.TRYWAIT P0, [R0+URZ], R3 ;  /* 0x00000003000075a7 */ /* 0x0022a400080011ff */
[----:B--2---:R-:W-:Y:S05]  /*7960*/  @!P0 NANOSLEEP.SYNCS 0x989680 ;  /* 0x009896800000895d */ /* 0x004fea0003900000 */
[----:B------:R-:W2:Y:S02]  /*7970*/  @!P0 SYNCS.PHASECHK.TRANS64 P0, [R0+URZ], R3 ;  /* 0x00000003000085a7 */ /* 0x000ea400080010ff */
[----:B--2---:R-:W-:Y:S05]  /*7980*/  @!P0 BRA `(.L_x_138) ;  /* 0xfffffffc00f08947 */ /* 0x004fea000383ffff */
[----:B------:R-:W-:Y:S05]  /*7990*/  BRA `(.L_x_139) ;  /* 0xffffffb000507947 */ /* 0x000fea000383ffff */
.L_x_52:
[----:B---3--:R-:W-:-:S07]  /*79a0*/  MOV R0, UR5 ;  /* 0x0000000500007c02 */ /* 0x008fce0008000f00 */
.L_x_140:
[----:B-1----:R1:W2:Y:S02]  /*79b0*/  SYNCS.PHASECHK.TRANS64.TRYWAIT P0, [R0+URZ], R3 ;  /* 0x00000003000075a7 */ /* 0x0022a400080011ff */
[----:B--2---:R-:W-:Y:S05]  /*79c0*/  @!P0 NANOSLEEP.SYNCS 0x989680 ;  /* 0x009896800000895d */ /* 0x004fea0003900000 */
[----:B------:R-:W2:Y:S02]  /*79d0*/  @!P0 SYNCS.PHASECHK.TRANS64 P0, [R0+URZ], R3 ;  /* 0x00000003000085a7 */ /* 0x000ea400080010ff */
[----:B--2---:R-:W-:Y:S05]  /*79e0*/  @!P0 BRA `(.L_x_140) ;  /* 0xfffffffc00f08947 */ /* 0x004fea000383ffff */
[----:B------:R-:W-:Y:S05]  /*79f0*/  BRA `(.L_x_141) ;  /* 0xffffffb0005c7947 */ /* 0x000fea000383ffff */
.L_x_55:
[----:B-1----:R1:W2:Y:S02]  /*7a00*/  SYNCS.PHASECHK.TRANS64.TRYWAIT P0, [R0+URZ+0x120], R5 ;  /* 0x00012005000075a7 */ /* 0x0022a400080011ff */
[----:B--2---:R-:W-:Y:S05]  /*7a10*/  @!P0 NANOSLEEP.SYNCS 0x989680 ;  /* 0x009896800000895d */ /* 0x004fea0003900000 */
[----:B------:R-:W2:Y:S02]  /*7a20*/  @!P0 SYNCS.PHASECHK.TRANS64 P0, [R0+URZ+0x120], R5 ;  /* 0x00012005000085a7 */ /* 0x000ea400080010ff */
[----:B--2---:R-:W-:Y:S05]  /*7a30*/  @!P0 BRA `(.L_x_55) ;  /* 0xfffffffc00f08947 */ /* 0x004fea000383ffff */
[----:B------:R-:W-:Y:S05]  /*7a40*/  BRA `(.L_x_142) ;  /* 0xffffffb000bc7947 */ /* 0x000fea000383ffff */
.L_x_56:
[----:B------:R-:W-:-:S07]  /*7a50*/  MOV R0, UR5 ;  /* 0x0000000500007c02 */ /* 0x000fce0008000f00 */
.L_x_143:
[----:B-1----:R1:W2:Y:S02]  /*7a60*/  SYNCS.PHASECHK.TRANS64.TRYWAIT P0, [R0+URZ+0xd0], R7 ;  /* 0x0000d007000075a7 */ /* 0x0022a400080011ff */
[----:B--2---:R-:W-:Y:S05]  /*7a70*/  @!P0 NANOSLEEP.SYNCS 0x989680 ;  /* 0x009896800000895d */ /* 0x004fea0003900000 */
[----:B------:R-:W2:Y:S02]  /*7a80*/  @!P0 SYNCS.PHASECHK.TRANS64 P0, [R0+URZ+0xd0], R7 ;  /* 0x0000d007000085a7 */ /* 0x000ea400080010ff */
[----:B--2---:R-:W-:Y:S05]  /*7a90*/  @!P0 BRA `(.L_x_143) ;  /* 0xfffffffc00f08947 */ /* 0x004fea000383ffff */
[----:B------:R-:W-:Y:S05]  /*7aa0*/  BRA `(.L_x_144) ;  /* 0xffffffb000cc7947 */ /* 0x000fea000383ffff */
.L_x_57:
[----:B-1----:R1:W2:Y:S02]  /*7ab0*/  SYNCS.PHASECHK.TRANS64.TRYWAIT P1, [R0+URZ+0xc0], R5 ;  /* 0x0000c005000075a7 */ /* 0x0022a400080211ff */
[----:B--2---:R-:W-:Y:S05]  /*7ac0*/  @!P1 NANOSLEEP.SYNCS 0x989680 ;  /* 0x009896800000995d */ /* 0x004fea0003900000 */
[----:B------:R-:W2:Y:S02]  /*7ad0*/  @!P1 SYNCS.PHASECHK.TRANS64 P1, [R0+URZ+0xc0], R5 ;  /* 0x0000c005000095a7 */ /* 0x000ea400080210ff */
[----:B--2---:R-:W-:Y:S05]  /*7ae0*/  @!P1 BRA `(.L_x_57) ;  /* 0xfffffffc00f09947 */ /* 0x004fea000383ffff */
[----:B------:R-:W-:Y:S05]  /*7af0*/  BRA `(.L_x_145) ;  /* 0xffffffb000fc7947 */ /* 0x000fea000383ffff */
.L_x_60:
[----:B------:R-:W-:-:S07]  /*7b00*/  MOV R0, UR5 ;  /* 0x0000000500007c02 */ /* 0x000fce0008000f00 */
.L_x_146:
[----:B-1----:R1:W2:Y:S02]  /*7b10*/  SYNCS.PHASECHK.TRANS64.TRYWAIT P0, [R0+URZ+0xd0], R3 ;  /* 0x0000d003000075a7 */ /* 0x0022a400080011ff */
[----:B--2---:R-:W-:Y:S05]  /*7b20*/  @!P0 NANOSLEEP.SYNCS 0x989680 ;  /* 0x009896800000895d */ /* 0x004fea0003900000 */
[----:B------:R-:W2:Y:S02]  /*7b30*/  @!P0 SYNCS.PHASECHK.TRANS64 P0, [R0+URZ+0xd0], R3 ;  /* 0x0000d003000085a7 */ /* 0x000ea400080010ff */
[----:B--2---:R-:W-:Y:S05]  /*7b40*/  @!P0 BRA `(.L_x_146) ;  /* 0xfffffffc00f08947 */ /* 0x004fea000383ffff */
[----:B------:R-:W-:Y:S05]  /*7b50*/  BRA `(.L_x_59) ;  /* 0xffffffb400507947 */ /* 0x000fea000383ffff */
.L_x_69:
[----:B-1----:R-:W-:-:S04]  /*7b60*/  MOV R4, UR6 ;  /* 0x0000000600047c02 */ /* 0x002fc80008000f00 */
[----:B------:R1:W2:Y:S03]  /*7b70*/  SYNCS.PHASECHK.TRANS64.TRYWAIT P0, [R4+URZ+0x8], R5 ;  /* 0x00000805040075a7 */ /* 0x0002a600080011ff */
[----:B--2---:R-:W-:Y:S05]  /*7b80*/  @!P0 NANOSLEEP.SYNCS 0x989680 ;  /* 0x009896800000895d */ /* 0x004fea0003900000 */
[----:B------:R-:W2:Y:S02]  /*7b90*/  @!P0 SYNCS.PHASECHK.TRANS64 P0, [R4+URZ+0x8], R5 ;  /* 0x00000805040085a7 */ /* 0x000ea400080010ff */
[----:B--2---:R-:W-:Y:S05]  /*7ba0*/  @!P0 BRA `(.L_x_69) ;  /* 0xfffffffc00ec8947 */ /* 0x004fea000383ffff */
[----:B------:R-:W-:Y:S05]  /*7bb0*/  BRA `(.L_x_68) ;  /* 0xffffffb800047947 */ /* 0x000fea000383ffff */
.L_x_71:
[----:B------:R-:W-:Y:S01]  /*7bc0*/  BSSY B0, `(.L_x_147) ;  /* 0x0000006000007945 */ /* 0x000fe20003800000 */
[----:B------:R-:W-:-:S07]  /*7bd0*/  MOV R15, 0xffffffff ;  /* 0xffffffff000f7802 */ /* 0x000fce0000000f00 */
[----:B-1---5:R-:W-:Y:S05]  /*7be0*/  WARPSYNC.COLLECTIVE R15, `(.L_x_148) ;  /* 0x000000000f0c7348 */ /* 0x022fea0003c00000 */
[----:B------:R-:W-:Y:S02]  /*7bf0*/  ELECT P6, UR79, PT ;  /* 0x00000000004f782f */ /* 0x000fe400038c0000 */
[----:B------:R-:W-:Y:S01]  /*7c00*/  MOV R14, UR79 ;  /* 0x0000004f000e7c02 */ /* 0x000fe20008000f00 */
[----:B-1---5:R-:W-:Y:S10]  /*7c10*/  ENDCOLLECTIVE ;  /* 0x000000000000791b */ /* 0x022ff40003800000 */
.L_x_148:
[----:B------:R-:W-:Y:S05]  /*7c20*/  BSYNC B0 ;  /* 0x0000000000007941 */ /* 0x000fea0003800000 */
.L_x_147:
[----:B------:R-:W-:Y:S05]  /*7c30*/  BRA `(.L_x_149) ;  /* 0xffffffb800347947 */ /* 0x000fea000383ffff */
.L_x_73:
[----:B-1----:R-:W-:-:S04]  /*7c40*/  MOV R2, UR6 ;  /* 0x0000000600027c02 */ /* 0x002fc80008000f00 */
[----:B------:R1:W2:Y:S03]  /*7c50*/  SYNCS.PHASECHK.TRANS64.TRYWAIT P0, [R2+URZ+0x8], R3 ;  /* 0x00000803020075a7 */ /* 0x0002a600080011ff */
[----:B--2---:R-:W-:Y:S05]  /*7c60*/  @!P0 NANOSLEEP.SYNCS 0x989680 ;  /* 0x009896800000895d */ /* 0x004fea0003900000 */
[----:B------:R-:W2:Y:S02]  /*7c70*/  @!P0 SYNCS.PHASECHK.TRANS64 P0, [R2+URZ+0x8], R3 ;  /* 0x00000803020085a7 */ /* 0x000ea400080010ff */
[----:B--2---:R-:W-:Y:S05]  /*7c80*/  @!P0 BRA `(.L_x_73) ;  /* 0xfffffffc00ec8947 */ /* 0x004fea000383ffff */
[----:B------:R-:W-:Y:S05]  /*7c90*/  BRA `(.L_x_72) ;  /* 0xffffffb800387947 */ /* 0x000fea000383ffff */
.L_x_74:
[----:B-1----:R1:W2:Y:S02]  /*7ca0*/  SYNCS.PHASECHK.TRANS64.TRYWAIT P0, [R0+URZ+0xc0], R5 ;  /* 0x0000c005000075a7 */ /* 0x0022a400080011ff */
[----:B--2---:R-:W-:Y:S05]  /*7cb0*/  @!P0 NANOSLEEP.SYNCS 0x989680 ;  /* 0x009896800000895d */ /* 0x004fea0003900000 */
[----:B------:R-:W2:Y:S02]  /*7cc0*/  @!P0 SYNCS.PHASECHK.TRANS64 P0, [R0+URZ+0xc0], R5 ;  /* 0x0000c005000085a7 */ /* 0x000ea400080010ff */
[----:B--2---:R-:W-:Y:S05]  /*7cd0*/  @!P0 BRA `(.L_x_74) ;  /* 0xfffffffc00f08947 */ /* 0x004fea000383ffff */
[----:B------:R-:W-:Y:S05]  /*7ce0*/  BRA `(.L_x_150) ;  /* 0xffffffbc00247947 */ /* 0x000fea000383ffff */
.L_x_76:
[----:B------:R-:W-:-:S07]  /*7cf0*/  MOV R0, UR9 ;  /* 0x0000000900007c02 */ /* 0x000fce0008000f00 */
.L_x_151:
[----:B-1----:R1:W2:Y:S02]  /*7d00*/  SYNCS.PHASECHK.TRANS64.TRYWAIT P0, [R0+URZ+0x100], R5 ;  /* 0x00010005000075a7 */ /* 0x0022a400080011ff */
[----:B--2---:R-:W-:Y:S05]  /*7d10*/  @!P0 NANOSLEEP.SYNCS 0x989680 ;  /* 0x009896800000895d */ /* 0x004fea0003900000 */
[----:B------:R-:W2:Y:S02]  /*7d20*/  @!P0 SYNCS.PHASECHK.TRANS64 P0, [R0+URZ+0x100], R5 ;  /* 0x00010005000085a7 */ /* 0x000ea400080010ff */
[----:B--2---:R-:W-:Y:S05]  /*7d30*/  @!P0 BRA `(.L_x_151) ;  /* 0xfffffffc00f08947 */ /* 0x004fea000383ffff */
[----:B------:R-:W-:Y:S05]  /*7d40*/  BRA `(.L_x_152) ;  /* 0xffffffbc00707947 */ /* 0x000fea000383ffff */
.L_x_79:
[----:B------:R-:W-:Y:S07]  /*7d50*/  MOV R0, UR8 ;  /* 0x0000000800007c02 */ /* 0x000fee0008000f00 */
.L_x_153:
[----:B-1----:R1:W2:Y:S02]  /*7d60*/  SYNCS.PHASECHK.TRANS64.TRYWAIT P0, [R0+URZ], R5 ;  /* 0x00000005000075a7 */ /* 0x0022a400080011ff */
[----:B--2---:R-:W-:Y:S05]  /*7d70*/  @!P0 NANOSLEEP.SYNCS 0x989680 ;  /* 0x009896800000895d */ /* 0x004fea0003900000 */
[----:B------:R-:W2:Y:S02]  /*7d80*/  @!P0 SYNCS.PHASECHK.TRANS64 P0, [R0+URZ], R5 ;  /* 0x00000005000085a7 */ /* 0x000ea400080010ff */
[----:B--2---:R-:W-:Y:S05]  /*7d90*/  @!P0 BRA `(.L_x_153) ;  /* 0xfffffffc00f08947 */ /* 0x004fea000383ffff */
[----:B------:R-:W-:Y:S05]  /*7da0*/  BRA `(.L_x_78) ;  /* 0xffffffbc00847947 */ /* 0x000fea000383ffff */
.L_x_83:
[----:B-1----:R-:W-:-:S07]  /*7db0*/  MOV R0, UR8 ;  /* 0x0000000800007c02 */ /* 0x002fce0008000f00 */
.L_x_154:
[----:B-1----:R1:W2:Y:S02]  /*7dc0*/  SYNCS.PHASECHK.TRANS64.TRYWAIT P0, [R0+URZ], R3 ;  /* 0x00000003000075a7 */ /* 0x0022a400080011ff */
[----:B--2---:R-:W-:Y:S05]  /*7dd0*/  @!P0 NANOSLEEP.SYNCS 0x989680 ;  /* 0x009896800000895d */ /* 0x004fea0003900000 */
[----:B------:R-:W2:Y:S02]  /*7de0*/  @!P0 SYNCS.PHASECHK.TRANS64 P0, [R0+URZ], R3 ;  /* 0x00000003000085a7 */ /* 0x000ea400080010ff */
[----:B--2---:R-:W-:Y:S05]  /*7df0*/  @!P0 BRA `(.L_x_154) ;  /* 0xfffffffc00f08947 */ /* 0x004fea000383ffff */
[----:B------:R-:W-:Y:S05]  /*7e00*/  BRA `(.L_x_155) ;  /* 0xffffffc000787947 */ /* 0x000fea000383ffff */
.L_x_84:
[----:B------:R-:W-:-:S07]  /*7e10*/  MOV R0, UR8 ;  /* 0x0000000800007c02 */ /* 0x000fce0008000f00 */
.L_x_156:
[----:B-1----:R1:W2:Y:S02]  /*7e20*/  SYNCS.PHASECHK.TRANS64.TRYWAIT P0, [R0+URZ], R3 ;  /* 0x00000003000075a7 */ /* 0x0022a400080011ff */
[----:B--2---:R-:W-:Y:S05]  /*7e30*/  @!P0 NANOSLEEP.SYNCS 0x989680 ;  /* 0x009896800000895d */ /* 0x004fea0003900000 */
[----:B------:R-:W2:Y:S02]  /*7e40*/  @!P0 SYNCS.PHASECHK.TRANS64 P0, [R0+URZ], R3 ;  /* 0x00000003000085a7 */ /* 0x000ea400080010ff */
[----:B--2---:R-:W-:Y:S05]  /*7e50*/  @!P0 BRA `(.L_x_156) ;  /* 0xfffffffc00f08947 */ /* 0x004fea000383ffff */
[----:B------:R-:W-:Y:S05]  /*7e60*/  BRA `(.L_x_157) ;  /* 0xffffffc000847947 */ /* 0x000fea000383ffff */
.L_x_85:
[----:B------:R-:W-:-:S07]  /*7e70*/  MOV R0, UR8 ;  /* 0x0000000800007c02 */ /* 0x000fce0008000f00 */
.L_x_158:
[----:B-1----:R1:W2:Y:S02]  /*7e80*/  SYNCS.PHASECHK.TRANS64.TRYWAIT P0, [R0+URZ], R3 ;  /* 0x00000003000075a7 */ /* 0x0022a400080011ff */
[----:B--2---:R-:W-:Y:S05]  /*7e90*/  @!P0 NANOSLEEP.SYNCS 0x989680 ;  /* 0x009896800000895d */ /* 0x004fea0003900000 */
[----:B------:R-:W2:Y:S02]  /*7ea0*/  @!P0 SYNCS.PHASECHK.TRANS64 P0, [R0+URZ], R3 ;  /* 0x00000003000085a7 */ /* 0x000ea400080010ff */
[----:B--2---:R-:W-:Y:S05]  /*7eb0*/  @!P0 BRA `(.L_x_158) ;  /* 0xfffffffc00f08947 */ /* 0x004fea000383ffff */
[----:B------:R-:W-:Y:S05]  /*7ec0*/  BRA `(.L_x_159) ;  /* 0xffffffc000907947 */ /* 0x000fea000383ffff */
.L_x_88:
[----:B------:R-:W-:-:S07]  /*7ed0*/  MOV R0, UR7 ;  /* 0x0000000700007c02 */ /* 0x000fce0008000f00 */
.L_x_160:
[----:B-1----:R1:W2:Y:S02]  /*7ee0*/  SYNCS.PHASECHK.TRANS64.TRYWAIT P1, [R0+URZ+0x140], R3 ;  /* 0x00014003000075a7 */ /* 0x0022a400080211ff */
[----:B--2---:R-:W-:Y:S05]  /*7ef0*/  @!P1 NANOSLEEP.SYNCS 0x989680 ;  /* 0x009896800000995d */ /* 0x004fea0003900000 */
[----:B------:R-:W2:Y:S02]  /*7f00*/  @!P1 SYNCS.PHASECHK.TRANS64 P1, [R0+URZ+0x140], R3 ;  /* 0x00014003000095a7 */ /* 0x000ea400080210ff */
[----:B--2---:R-:W-:Y:S05]  /*7f10*/  @!P1 BRA `(.L_x_160) ;  /* 0xfffffffc00f09947 */ /* 0x004fea000383ffff */
[----:B------:R-:W-:Y:S05]  /*7f20*/  BRA `(.L_x_161) ;  /* 0xffffffc000dc7947 */ /* 0x000fea000383ffff */
.L_x_93:
[----:B--2---:R2:W4:Y:S02]  /*7f30*/  SYNCS.PHASECHK.TRANS64.TRYWAIT P0, [R0+URZ+0xc0], R3 ;  /* 0x0000c003000075a7 */ /* 0x00452400080011ff */
[----:B----4-:R-:W-:Y:S05]  /*7f40*/  @!P0 NANOSLEEP.SYNCS 0x989680 ;  /* 0x009896800000895d */ /* 0x010fea0003900000 */
[----:B------:R-:W4:Y:S02]  /*7f50*/  @!P0 SYNCS.PHASECHK.TRANS64 P0, [R0+URZ+0xc0], R3 ;  /* 0x0000c003000085a7 */ /* 0x000f2400080010ff */
[----:B----4-:R-:W-:Y:S05]  /*7f60*/  @!P0 BRA `(.L_x_93) ;  /* 0xfffffffc00f08947 */ /* 0x010fea000383ffff */
[----:B------:R-:W-:Y:S05]  /*7f70*/  BRA `(.L_x_162) ;  /* 0xffffffc400e07947 */ /* 0x000fea000383ffff */
.L_x_96:
[----:B------:R-:W-:Y:S07]  /*7f80*/  MOV R0, UR6 ;  /* 0x0000000600007c02 */ /* 0x000fee0008000f00 */
.L_x_163:
[----:B--2---:R2:W4:Y:S02]  /*7f90*/  SYNCS.PHASECHK.TRANS64.TRYWAIT P0, [R0+URZ+0xb8], R3 ;  /* 0x0000b803000075a7 */ /* 0x00452400080011ff */
[----:B----4-:R-:W-:Y:S05]  /*7fa0*/  @!P0 NANOSLEEP.SYNCS 0x989680 ;  /* 0x009896800000895d */ /* 0x010fea0003900000 */
[----:B------:R-:W4:Y:S02]  /*7fb0*/  @!P0 SYNCS.PHASECHK.TRANS64 P0, [R0+URZ+0xb8], R3 ;  /* 0x0000b803000085a7 */ /* 0x000f2400080010ff */
[----:B----4-:R-:W-:Y:S05]  /*7fc0*/  @!P0 BRA `(.L_x_163) ;  /* 0xfffffffc00f08947 */ /* 0x010fea000383ffff */
[----:B------:R-:W-:Y:S05]  /*7fd0*/  BRA `(.L_x_95) ;  /* 0xffffffc800cc7947 */ /* 0x000fea000383ffff */
.L_x_99:
[----:B------:R-:W-:Y:S07]  /*7fe0*/  MOV R3, UR6 ;  /* 0x0000000600037c02 */ /* 0x000fee0008000f00 */
.L_x_164:
[----:B-1----:R1:W2:Y:S02]  /*7ff0*/  SYNCS.PHASECHK.TRANS64.TRYWAIT P2, [R3+URZ+0xa8], R26 ;  /* 0x0000a81a030075a7 */ /* 0x0022a400080411ff */
[----:B--2---:R-:W-:Y:S05]  /*8000*/  @!P2 NANOSLEEP.SYNCS 0x989680 ;  /* 0x009896800000a95d */ /* 0x004fea0003900000 */
[----:B------:R-:W2:Y:S02]  /*8010*/  @!P2 SYNCS.PHASECHK.TRANS64 P2, [R3+URZ+0xa8], R26 ;  /* 0x0000a81a0300a5a7 */ /* 0x000ea400080410ff */
[----:B--2---:R-:W-:Y:S05]  /*8020*/  @!P2 BRA `(.L_x_164) ;  /* 0xfffffffc00f0a947 */ /* 0x004fea000383ffff */
[----:B------:R-:W-:Y:S05]  /*8030*/  BRA `(.L_x_165) ;  /* 0xffffffcc00607947 */ /* 0x000fea000383ffff */
.L_x_102:
[----:B---3--:R3:W4:Y:S02]  /*8040*/  SYNCS.PHASECHK.TRANS64.TRYWAIT P0, [R0+URZ+0xc0], R3 ;  /* 0x0000c003000075a7 */ /* 0x00872400080011ff */
[----:B----4-:R-:W-:Y:S05]  /*8050*/  @!P0 NANOSLEEP.SYNCS 0x989680 ;  /* 0x009896800000895d */ /* 0x010fea0003900000 */
[----:B------:R-:W4:Y:S02]  /*8060*/  @!P0 SYNCS.PHASECHK.TRANS64 P0, [R0+URZ+0xc0], R3 ;  /* 0x0000c003000085a7 */ /* 0x000f2400080010ff */
[----:B----4-:R-:W-:Y:S05]  /*8070*/  @!P0 BRA `(.L_x_102) ;  /* 0xfffffffc00f08947 */ /* 0x010fea000383ffff */
[----:B------:R-:W-:Y:S05]  /*8080*/  BRA `(.L_x_166) ;  /* 0xffffffd000b07947 */ /* 0x000fea000383ffff */
.L_x_113:
[----:B-1----:R-:W-:Y:S04]  /*8090*/  MOV R0, UR43 ;  /* 0x0000002b00007c02 */ /* 0x002fe80008000f00 */
[----:B------:R1:W2:Y:S03]  /*80a0*/  SYNCS.PHASECHK.TRANS64.TRYWAIT P1, [R0+URZ+0xa0], R3 ;  /* 0x0000a003000075a7 */ /* 0x0002a600080211ff */
[----:B--2---:R-:W-:Y:S05]  /*80b0*/  @!P1 NANOSLEEP.SYNCS 0x989680 ;  /* 0x009896800000995d */ /* 0x004fea0003900000 */
[----:B------:R-:W2:Y:S02]  /*80c0*/  @!P1 SYNCS.PHASECHK.TRANS64 P1, [R0+URZ+0xa0], R3 ;  /* 0x0000a003000095a7 */ /* 0x000ea400080210ff */
[----:B--2---:R-:W-:Y:S05]  /*80d0*/  @!P1 BRA `(.L_x_113) ;  /* 0xfffffffc00ec9947 */ /* 0x004fea000383ffff */
[----:B------:R-:W-:Y:S05]  /*80e0*/  BRA `(.L_x_112) ;  /* 0xffffffdc00ac7947 */ /* 0x000fea000383ffff */
.L_x_115:
[----:B------:R1:W1:Y:S02]  /*80f0*/  SYNCS.PHASECHK.TRANS64.TRYWAIT P1, [R181+URZ+0xe0], R2 ;  /* 0x0000e002b50075a7 */ /* 0x00026400080211ff */
[----:B-1----:R-:W-:Y:S05]  /*8100*/  @!P1 NANOSLEEP.SYNCS 0x989680 ;  /* 0x009896800000995d */ /* 0x002fea0003900000 */
[----:B------:R-:W1:Y:S02]  /*8110*/  @!P1 SYNCS.PHASECHK.TRANS64 P1, [R181+URZ+0xe0], R2 ;  /* 0x0000e002b50095a7 */ /* 0x000e6400080210ff */
[----:B-1----:R-:W-:Y:S05]  /*8120*/  @!P1 BRA `(.L_x_115) ;  /* 0xfffffffc00f09947 */ /* 0x002fea000383ffff */
[----:B------:R-:W-:Y:S05]  /*8130*/  BRA `(.L_x_114) ;  /* 0xffffffdc00f07947 */ /* 0x000fea000383ffff */
        .weak           $__internal_0_$__cuda_sm10x_tcgen05_guardrail_trap_col_being_dealloced_not_returned_by_alloc
        .type           $__internal_0_$__cuda_sm10x_tcgen05_guardrail_trap_col_being_dealloced_not_returned_by_alloc,@function
        .size           $__internal_0_$__cuda_sm10x_tcgen05_guardrail_trap_col_being_dealloced_not_returned_by_alloc,($__internal_1_$__cuda_sm10x_tcgen05_guardrail_trap_phase_invalid_during_alloc - $__internal_0_$__cuda_sm10x_tcgen05_guardrail_trap_col_being_dealloced_not_returned_by_alloc)
$__internal_0_$__cuda_sm10x_tcgen05_guardrail_trap_col_being_dealloced_not_returned_by_alloc:
[----:B------:R-:W-:Y:S05]  /*8140*/  BPT.TRAP 0x1 ;  /* 0x000000040000795c */ /* 0x000fea0000300000 */
[----:B------:R-:W-:-:S04]  /*8150*/  HFMA2 R3, -RZ, RZ, 0, 0 ;  /* 0x00000000ff037431 */ /* 0x000fc800000001ff */
[----:B------:R-:W-:Y:S05]  /*8160*/  RET.REL.NODEC R2 `(_ZN7cutlass13device_kernelINS_4gemm6kernel13GemmUniversalIN4cute5tupleIJiiiiEEENS1_10collective13CollectiveMmaINS1_35MainloopSm100TmaUmmaWarpSpecializedILi10ELi2ELi4ENS5_IJNS4_1CILi2EEENSA_ILi1EEESC_EEEEENS5_IJNSA_ILi256EEENSA_ILi64EEENSA_ILi128EEEEEENS_12float_e4m3_tENS5_IJlSC_lEEESJ_SK_NS4_8TiledMMAINS4_8MMA_AtomIJNS4_10MMA_TraitsINS4_25SM100_MMA_F8F6F4_2x1SM_SSEJSJ_SJ_fSF_SG_NS4_17integral_constantINS4_4UMMA5MajorELSR_0EEESS_NSP_INSQ_7ScaleInELST_0EEESU_EEEEEENS4_6LayoutINS5_IJSC_SC_SC_EEENS5_IJNSA_ILi0EEESZ_SZ_EEEEENS5_IJNS4_10UnderscoreES12_S12_EEEEENS4_18SM100_TMA_2SM_LOADENS4_14ComposedLayoutINS4_7SwizzleILi3ELi4ELi3EEENS4_18smem_ptr_flag_bitsILi8EEENSX_INS5_IJNSA_ILi8EEESH_EEENS5_IJSH_SC_EEEEEEEvNS4_8identityES15_S1F_vS1G_EENS_8epilogue10collective18CollectiveEpilogueINS1I_23Sm100TmaWarpSpecializedILi1ELi1ELi64ELb0ELb0EEEJNS5_IJSH_SG_SH_EEENS5_IJNSX_ISH_SC_EENSX_ISG_SC_EEEEESJ_SK_SJ_SK_NS1I_6fusion15FusionCallbacksIS1M_NS1R_17LinearCombinationISJ_fSJ_fLNS_15FloatRoundStyleE2EEES1N_S1Q_JEEENS4_5SM1004TMEM4LOAD26SM100_TMEM_LOAD_32dp32b64xENS4_13SM90_TMA_LOADENS16_INS17_ILi2ELi4ELi3EEES1A_NSX_INS5_IJS1B_SG_EEENS5_IJSG_SC_EEEEEEENS4_39AutoVectorizingCopyWithAssumedAlignmentILi128EEENS4_14SM90_TMA_STOREES26_S28_S28_EEEvvEEEEvNT_6ParamsE) ;  /* 0xffffff7c02a47950 */ /* 0x000fea0003c3ffff */
        .weak           $__internal_1_$__cuda_sm10x_tcgen05_guardrail_trap_phase_invalid_during_alloc
        .type           $__internal_1_$__cuda_sm10x_tcgen05_guardrail_trap_phase_invalid_during_alloc,@function
        .size           $__internal_1_$__cuda_sm10x_tcgen05_guardrail_trap_phase_invalid_during_alloc,($__internal_2_$__cuda_sm10x_tcgen05_guardrail_trap_unallocated_columns_being_dealloced - $__internal_1_$__cuda_sm10x_tcgen05_guardrail_trap_phase_invalid_during_alloc)
$__internal_1_$__cuda_sm10x_tcgen05_guardrail_trap_phase_invalid_during_alloc:
[----:B------:R-:W-:Y:S05]  /*8170*/  BPT.TRAP 0x1 ;  /* 0x000000040000795c */ /* 0x000fea0000300000 */
[----:B------:R-:W-:-:S04]  /*8180*/  MOV R3, 0x0 ;  /* 0x0000000000037802 */ /* 0x000fc80000000f00 */
[----:B------:R-:W-:Y:S05]  /*8190*/  RET.REL.NODEC R2 `(_ZN7cutlass13device_kernelINS_4gemm6kernel13GemmUniversalIN4cute5tupleIJiiiiEEENS1_10collective13CollectiveMmaINS1_35MainloopSm100TmaUmmaWarpSpecializedILi10ELi2ELi4ENS5_IJNS4_1CILi2EEENSA_ILi1EEESC_EEEEENS5_IJNSA_ILi256EEENSA_ILi64EEENSA_ILi128EEEEEENS_12float_e4m3_tENS5_IJlSC_lEEESJ_SK_NS4_8TiledMMAINS4_8MMA_AtomIJNS4_10MMA_TraitsINS4_25SM100_MMA_F8F6F4_2x1SM_SSEJSJ_SJ_fSF_SG_NS4_17integral_constantINS4_4UMMA5MajorELSR_0EEESS_NSP_INSQ_7ScaleInELST_0EEESU_EEEEEENS4_6LayoutINS5_IJSC_SC_SC_EEENS5_IJNSA_ILi0EEESZ_SZ_EEEEENS5_IJNS4_10UnderscoreES12_S12_EEEEENS4_18SM100_TMA_2SM_LOADENS4_14ComposedLayoutINS4_7SwizzleILi3ELi4ELi3EEENS4_18smem_ptr_flag_bitsILi8EEENSX_INS5_IJNSA_ILi8EEESH_EEENS5_IJSH_SC_EEEEEEEvNS4_8identityES15_S1F_vS1G_EENS_8epilogue10collective18CollectiveEpilogueINS1I_23Sm100TmaWarpSpecializedILi1ELi1ELi64ELb0ELb0EEEJNS5_IJSH_SG_SH_EEENS5_IJNSX_ISH_SC_EENSX_ISG_SC_EEEEESJ_SK_SJ_SK_NS1I_6fusion15FusionCallbacksIS1M_NS1R_17LinearCombinationISJ_fSJ_fLNS_15FloatRoundStyleE2EEES1N_S1Q_JEEENS4_5SM1004TMEM4LOAD26SM100_TMEM_LOAD_32dp32b64xENS4_13SM90_TMA_LOADENS16_INS17_ILi2ELi4ELi3EEES1A_NSX_INS5_IJS1B_SG_EEENS5_IJSG_SC_EEEEEEENS4_39AutoVectorizingCopyWithAssumedAlignmentILi128EEENS4_14SM90_TMA_STOREES26_S28_S28_EEEvvEEEEvNT_6ParamsE) ;  /* 0xffffff7c02987950 */ /* 0x000fea0003c3ffff */
        .weak           $__internal_2_$__cuda_sm10x_tcgen05_guardrail_trap_unallocated_columns_being_dealloced
        .type           $__internal_2_$__cuda_sm10x_tcgen05_guardrail_trap_unallocated_columns_being_dealloced,@function
        .size           $__internal_2_$__cuda_sm10x_tcgen05_guardrail_trap_unallocated_columns_being_dealloced,(.L_x_168 - $__internal_2_$__cuda_sm10x_tcgen05_guardrail_trap_unallocated_columns_being_dealloced)
$__internal_2_$__cuda_sm10x_tcgen05_guardrail_trap_unallocated_columns_being_dealloced:
[----:B------:R-:W-:Y:S05]  /*81a0*/  BPT.TRAP 0x1 ;  /* 0x000000040000795c */ /* 0x000fea0000300000 */
[----:B------:R-:W-:-:S04]  /*81b0*/  HFMA2 R3, -RZ, RZ, 0, 0 ;  /* 0x00000000ff037431 */ /* 0x000fc800000001ff */
[----:B------:R-:W-:Y:S05]  /*81c0*/  RET.REL.NODEC R2 `(_ZN7cutlass13device_kernelINS_4gemm6kernel13GemmUniversalIN4cute5tupleIJiiiiEEENS1_10collective13CollectiveMmaINS1_35MainloopSm100TmaUmmaWarpSpecializedILi10ELi2ELi4ENS5_IJNS4_1CILi2EEENSA_ILi1EEESC_EEEEENS5_IJNSA_ILi256EEENSA_ILi64EEENSA_ILi128EEEEEENS_12float_e4m3_tENS5_IJlSC_lEEESJ_SK_NS4_8TiledMMAINS4_8MMA_AtomIJNS4_10MMA_TraitsINS4_25SM100_MMA_F8F6F4_2x1SM_SSEJSJ_SJ_fSF_SG_NS4_17integral_constantINS4_4UMMA5MajorELSR_0EEESS_NSP_INSQ_7ScaleInELST_0EEESU_EEEEEENS4_6LayoutINS5_IJSC_SC_SC_EEENS5_IJNSA_ILi0EEESZ_SZ_EEEEENS5_IJNS4_10UnderscoreES12_S12_EEEEENS4_18SM100_TMA_2SM_LOADENS4_14ComposedLayoutINS4_7SwizzleILi3ELi4ELi3EEENS4_18smem_ptr_flag_bitsILi8EEENSX_INS5_IJNSA_ILi8EEESH_EEENS5_IJSH_SC_EEEEEEEvNS4_8identityES15_S1F_vS1G_EENS_8epilogue10collective18CollectiveEpilogueINS1I_23Sm100TmaWarpSpecializedILi1ELi1ELi64ELb0ELb0EEEJNS5_IJSH_SG_SH_EEENS5_IJNSX_ISH_SC_EENSX_ISG_SC_EEEEESJ_SK_SJ_SK_NS1I_6fusion15FusionCallbacksIS1M_NS1R_17LinearCombinationISJ_fSJ_fLNS_15FloatRoundStyleE2EEES1N_S1Q_JEEENS4_5SM1004TMEM4LOAD26SM100_TMEM_LOAD_32dp32b64xENS4_13SM90_TMA_LOADENS16_INS17_ILi2ELi4ELi3EEES1A_NSX_INS5_IJS1B_SG_EEENS5_IJSG_SC_EEEEEEENS4_39AutoVectorizingCopyWithAssumedAlignmentILi128EEENS4_14SM90_TMA_STOREES26_S28_S28_EEEvvEEEEvNT_6ParamsE) ;  /* 0xffffff7c028c7950 */ /* 0x000fea0003c3ffff */
.L_x_167:
[----:B------:R-:W-:-:S00]  /*81d0*/  BRA `(.L_x_167) ;  /* 0xfffffffc00fc7947 */ /* 0x000fc0000383ffff */
[----:B------:R-:W-:-:S00]  /*81e0*/  NOP ;  /* 0x0000000000007918 */ /* 0x000fc00000000000 */
        /* <DEDUP_REMOVED lines=9> */
.L_x_168:


//--------------------- .nv.global.init           --------------------------
	.section	.nv.global.init,"aw",@progbits
.nv.global.init:
	.type		$str$27,@object
	.size		$str$27,($str$28 - $str$27)
$str$27:
        /*0000*/ 	.byte	0x28, 0x61, 0x64, 0x64, 0x72, 0x65, 0x73, 0x73, 0x20, 0x26, 0x20, 0x6d, 0x61, 0x73, 0x6b, 0x29
        /*0010*/ 	.byte	0x20, 0x3d, 0x3d, 0x20, 0x30, 0x00
	.type		$str$28,@object
	.size		$str$28,($str$26 - $str$28)
$str$28:
        /*0016*/ 	.byte	0x2f, 0x74, 0x6d, 0x70, 0x2f, 0x63, 0x75, 0x74, 0x6c, 0x61, 0x73, 0x73, 0x5f, 0x73, 0x77, 0x65
        /*0026*/ 	.byte	0x65, 0x70, 0x5f, 0x73, 0x72, 0x63, 0x2f, 0x69, 0x6e, 0x63, 0x6c, 0x75, 0x64, 0x65, 0x2f, 0x63
        /*0036*/ 	.byte	0x75, 0x74, 0x65, 0x2f, 0x70, 0x6f, 0x69, 0x6e, 0x74, 0x65, 0x72, 0x5f, 0x66, 0x6c, 0x61, 0x67
        /*0046*/ 	.byte	0x67, 0x65, 0x64, 0x2e, 0x68, 0x70, 0x70, 0x00
	.type		$str$26,@object
	.size		$str$26,($str$25 - $str$26)
$str$26:
        /*004e*/ 	.byte	0x2f, 0x74, 0x6d, 0x70, 0x2f, 0x63, 0x75, 0x74, 0x6c, 0x61, 0x73, 0x73, 0x5f, 0x73, 0x77, 0x65
        /*005e*/ 	.byte	0x65, 0x70, 0x5f, 0x73, 0x72, 0x63, 0x2f, 0x69, 0x6e, 0x63, 0x6c, 0x75, 0x64, 0x65, 0x2f, 0x63
        /*006e*/ 	.byte	0x75, 0x74, 0x65, 0x2f, 0x61, 0x74, 0x6f, 0x6d, 0x2f, 0x63, 0x6f, 0x70, 0x79, 0x5f, 0x74, 0x72
        /*007e*/ 	.byte	0x61, 0x69, 0x74, 0x73, 0x5f, 0x73, 0x6d, 0x31, 0x30, 0x30, 0x2e, 0x68, 0x70, 0x70, 0x00
	.type		$str$25,@object
	.size		$str$25,(__unnamed_1 - $str$25)
$str$25:
        /*008d*/ 	.byte	0x28, 0x28, 0x75, 0x69, 0x6e, 0x74, 0x33, 0x32, 0x5f, 0x74, 0x28, 0x74, 0x68, 0x72, 0x65, 0x61
        /*009d*/ 	.byte	0x64, 0x49, 0x64, 0x78, 0x2e, 0x78, 0x29, 0x20, 0x2f, 0x20, 0x33, 0x32, 0x29, 0x20, 0x25, 0x20
        /*00ad*/ 	.byte	0x34, 0x29, 0x20, 0x3d, 0x3d, 0x20, 0x28, 0x28, 0x28, 0x74, 0x6d, 0x65, 0x6d, 0x5f, 0x61, 0x64
        /*00bd*/ 	.byte	0x64, 0x72, 0x20, 0x3e, 0x3e, 0x20, 0x31, 0x36, 0x29, 0x20, 0x2f, 0x20, 0x33, 0x32, 0x29, 0x20
        /*00cd*/ 	.byte	0x25, 0x20, 0x34, 0x29, 0x00
	.type		__unnamed_1,@object
	.size		__unnamed_1,(__unnamed_2 - __unnamed_1)
__unnamed_1:
        /*00d2*/ 	.byte	0x61, 0x75, 0x74, 0x6f, 0x20, 0x63, 0x75, 0x74, 0x65, 0x3a, 0x3a, 0x61, 0x73, 0x5f, 0x70, 0x6f
        /* <DEDUP_REMOVED lines=24> */
        /*0262*/ 	.byte	0x43, 0x3c, 0x38, 0x31, 0x39, 0x32, 0x3e, 0x3e, 0x3e, 0x3e, 0x5d, 0x00
	.type		__unnamed_2,@object
	.size		__unnamed_2,(.L_2 - __unnamed_2)
__unnamed_2:
        /* <DEDUP_REMOVED lines=42> */
        /*050e*/ 	.byte	0x3e, 0x3e, 0x3e, 0x3e, 0x5d, 0x00
.L_2:


//--------------------- .nv.shared._ZN7cutlass13device_kernelINS_4gemm6kernel13GemmUniversalIN4cute5tupleIJiiiiEEENS1_10collective13CollectiveMmaINS1_35MainloopSm100TmaUmmaWarpSpecializedILi10ELi2ELi4ENS5_IJNS4_1CILi2EEENSA_ILi1EEESC_EEEEENS5_IJNSA_ILi256EEENSA_ILi64EEENSA_ILi128EEEEEENS_12float_e4m3_tENS5_IJlSC_lEEESJ_SK_NS4_8TiledMMAINS4_8MMA_AtomIJNS4_10MMA_TraitsINS4_25SM100_MMA_F8F6F4_2x1SM_SSEJSJ_SJ_fSF_SG_NS4_17integral_constantINS4_4UMMA5MajorELSR_0EEESS_NSP_INSQ_7ScaleInELST_0EEESU_EEEEEENS4_6LayoutINS5_IJSC_SC_SC_EEENS5_IJNSA_ILi0EEESZ_SZ_EEEEENS5_IJNS4_10UnderscoreES12_S12_EEEEENS4_18SM100_TMA_2SM_LOADENS4_14ComposedLayoutINS4_7SwizzleILi3ELi4ELi3EEENS4_18smem_ptr_flag_bitsILi8EEENSX_INS5_IJNSA_ILi8EEESH_EEENS5_IJSH_SC_EEEEEEEvNS4_8identityES15_S1F_vS1G_EENS_8epilogue10collective18CollectiveEpilogueINS1I_23Sm100TmaWarpSpecializedILi1ELi1ELi64ELb0ELb0EEEJNS5_IJSH_SG_SH_EEENS5_IJNSX_ISH_SC_EENSX_ISG_SC_EEEEESJ_SK_SJ_SK_NS1I_6fusion15FusionCallbacksIS1M_NS1R_17LinearCombinationISJ_fSJ_fLNS_15FloatRoundStyleE2EEES1N_S1Q_JEEENS4_5SM1004TMEM4LOAD26SM100_TMEM_LOAD_32dp32b64xENS4_13SM90_TMA_LOADENS16_INS17_ILi2ELi4ELi3EEES1A_NSX_INS5_IJS1B_SG_EEENS5_IJSG_SC_EEEEEEENS4_39AutoVectorizingCopyWithAssumedAlignmentILi128EEENS4_14SM90_TMA_STOREES26_S28_S28_EEEvvEEEEvNT_6ParamsE --------------------------
	.section	.nv.shared._ZN7cutlass13device_kernelINS_4gemm6kernel13GemmUniversalIN4cute5tupleIJiiiiEEENS1_10collective13CollectiveMmaINS1_35MainloopSm100TmaUmmaWarpSpecializedILi10ELi2ELi4ENS5_IJNS4_1CILi2EEENSA_ILi1EEESC_EEEEENS5_IJNSA_ILi256EEENSA_ILi64EEENSA_ILi128EEEEEENS_12float_e4m3_tENS5_IJlSC_lEEESJ_SK_NS4_8TiledMMAINS4_8MMA_AtomIJNS4_10MMA_TraitsINS4_25SM100_MMA_F8F6F4_2x1SM_SSEJSJ_SJ_fSF_SG_NS4_17integral_constantINS4_4UMMA5MajorELSR_0EEESS_NSP_INSQ_7ScaleInELST_0EEESU_EEEEEENS4_6LayoutINS5_IJSC_SC_SC_EEENS5_IJNSA_ILi0EEESZ_SZ_EEEEENS5_IJNS4_10UnderscoreES12_S12_EEEEENS4_18SM100_TMA_2SM_LOADENS4_14ComposedLayoutINS4_7SwizzleILi3ELi4ELi3EEENS4_18smem_ptr_flag_bitsILi8EEENSX_INS5_IJNSA_ILi8EEESH_EEENS5_IJSH_SC_EEEEEEEvNS4_8identityES15_S1F_vS1G_EENS_8epilogue10collective18CollectiveEpilogueINS1I_23Sm100TmaWarpSpecializedILi1ELi1ELi64ELb0ELb0EEEJNS5_IJSH_SG_SH_EEENS5_IJNSX_ISH_SC_EENSX_ISG_SC_EEEEESJ_SK_SJ_SK_NS1I_6fusion15FusionCallbacksIS1M_NS1R_17LinearCombinationISJ_fSJ_fLNS_15FloatRoundStyleE2EEES1N_S1Q_JEEENS4_5SM1004TMEM4LOAD26SM100_TMEM_LOAD_32dp32b64xENS4_13SM90_TMA_LOADENS16_INS17_ILi2ELi4ELi3EEES1A_NSX_INS5_IJS1B_SG_EEENS5_IJSG_SC_EEEEEEENS4_39AutoVectorizingCopyWithAssumedAlignmentILi128EEENS4_14SM90_TMA_STOREES26_S28_S28_EEEvvEEEEvNT_6ParamsE,"aw",@nobits
	.sectionflags	@""
	.align	16
	.zero		1024


//--------------------- .nv.shared.reserved.0     --------------------------
	.section	.nv.shared.reserved.0,"aw",@nobits
	.weak		__nv_reservedSMEM_offset_0_alias
	.size		__nv_reservedSMEM_offset_0_alias, 0, 64
	.other		__nv_reservedSMEM_offset_0_alias,@"STO_CUDA_RESERVED_SHARED STV_DEFAULT"
__nv_reservedSMEM_offset_0_alias:
	.zero		0
.nv.shared.reserved.0:
	.zero		64
	.weak		__nv_reservedSMEM_tcgen05_partition
	.type		__nv_reservedSMEM_tcgen05_partition,@object
	.size		__nv_reservedSMEM_tcgen05_partition,(.L_0 - __nv_reservedSMEM_tcgen05_partition)
__nv_reservedSMEM_tcgen05_partition:
	.zero		32
.L_0:


//--------------------- .nv.global                --------------------------
	.section	.nv.global,"aw",@nobits
.nv.global:
	.type		_ZN40_INTERNAL_431065c9_4_k_cu_387808e9_195164cute1_E,@object
	.size		_ZN40_INTERNAL_431065c9_4_k_cu_387808e9_195164cute1_E,(_ZN40_INTERNAL_431065c9_4_k_cu_387808e9_195164cuda3std3__45__cpo6cbeginE - _ZN40_INTERNAL_431065c9_4_k_cu_387808e9_195164cute1_E)
_ZN40_INTERNAL_431065c9_4_k_cu_387808e9_195164cute1_E:
	.zero		1
	.type		_ZN40_INTERNAL_431065c9_4_k_cu_387808e9_195164cuda3std3__45__cpo6cbeginE,@object
	.size		_ZN40_INTERNAL_431065c9_4_k_cu_387808e9_195164cuda3std3__45__cpo6cbeginE,(_ZN40_INTERNAL_431065c9_4_k_cu_387808e9_195164cuda3std3__48in_placeE - _ZN40_INTERNAL_431065c9_4_k_cu_387808e9_195164cuda3std3__45__cpo6cbeginE)
_ZN40_INTERNAL_431065c9_4_k_cu_387808e9_195164cuda3std3__45__cpo6cbeginE:
	.zero		1
	.type		_ZN40_INTERNAL_431065c9_4_k_cu_387808e9_195164cuda3std3__48in_placeE,@object
	.size		_ZN40_INTERNAL_431065c9_4_k_cu_387808e9_195164cuda3std3__48in_placeE,(_ZN40_INTERNAL_431065c9_4_k_cu_387808e9_195164cuda3std6ranges3__45__cpo9iter_moveE - _ZN40_INTERNAL_431065c9_4_k_cu_387808e9_195164cuda3std3__48in_placeE)
_ZN40_INTERNAL_431065c9_4_k_cu_387808e9_195164cuda3std3__48in_placeE:
	.zero		1
	.type		_ZN40_INTERNAL_431065c9_4_k_cu_387808e9_195164cuda3std6ranges3__45__cpo9iter_moveE,@object
	.size		_ZN40_INTERNAL_431065c9_4_k_cu_387808e9_195164cuda3std6ranges3__45__cpo9iter_moveE,(_ZN40_INTERNAL_431065c9_4_k_cu_387808e9_195164cuda3std3__45__cpo5beginE - _ZN40_INTERNAL_431065c9_4_k_cu_387808e9_195164cuda3std6ranges3__45__cpo9iter_moveE)
_ZN40_INTERNAL_431065c9_4_k_cu_387808e9_195164cuda3std6ranges3__45__cpo9iter_moveE:
	.zero		1
	.type		_ZN40_INTERNAL_431065c9_4_k_cu_387808e9_195164cuda3std3__45__cpo5beginE,@object
	.size		_ZN40_INTERNAL_431065c9_4_k_cu_387808e9_195164cuda3std3__45__cpo5beginE,(_ZN40_INTERNAL_431065c9_4_k_cu_387808e9_195164cuda3std3__442_GLOBAL__N__431065c9_4_k_cu_387808e9_195166ignoreE - _ZN40_INTERNAL_431065c9_4_k_cu_387808e9_195164cuda3std3__45__cpo5beginE)
_ZN40_INTERNAL_431065c9_4_k_cu_387808e9_195164cuda3std3__45__cpo5beginE:
	.zero		1
	.type		_ZN40_INTERNAL_431065c9_4_k_cu_387808e9_195164cuda3std3__442_GLOBAL__N__431065c9_4_k_cu_387808e9_195166ignoreE,@object
	.size		_ZN40_INTERNAL_431065c9_4_k_cu_387808e9_195164cuda3std3__442_GLOBAL__N__431065c9_4_k_cu_387808e9_195166ignoreE,(_ZN40_INTERNAL_431065c9_4_k_cu_387808e9_195164cute7productE - _ZN40_INTERNAL_431065c9_4_k_cu_387808e9_195164cuda3std3__442_GLOBAL__N__431065c9_4_k_cu_387808e9_195166ignoreE)
_ZN40_INTERNAL_431065c9_4_k_cu_387808e9_195164cuda3std3__442_GLOBAL__N__431065c9_4_k_cu_387808e9_195166ignoreE:
	.zero		1
	.type		_ZN40_INTERNAL_431065c9_4_k_cu_387808e9_195164cute7productE,@object
	.size		_ZN40_INTERNAL_431065c9_4_k_cu_387808e9_195164cute7productE,(_ZN40_INTERNAL_431065c9_4_k_cu_387808e9_195164cuda3std3__45__cpo3endE - _ZN40_INTERNAL_431065c9_4_k_cu_387808e9_195164cute7productE)
_ZN40_INTERNAL_431065c9_4_k_cu_387808e9_195164cute7productE:
	.zero		1
	.type		_ZN40_INTERNAL_431065c9_4_k_cu_387808e9_195164cuda3std3__45__cpo3endE,@object
	.size		_ZN40_INTERNAL_431065c9_4_k_cu_387808e9_195164cuda3std3__45__cpo3endE,(_ZN40_INTERNAL_431065c9_4_k_cu_387808e9_195164cuda3std3__419piecewise_constructE - _ZN40_INTERNAL_431065c9_4_k_cu_387808e9_195164cuda3std3__45__cpo3endE)
_ZN40_INTERNAL_431065c9_4_k_cu_387808e9_195164cuda3std3__45__cpo3endE:
	.zero		1
	.type		_ZN40_INTERNAL_431065c9_4_k_cu_387808e9_195164cuda3std3__419piecewise_constructE,@object
	.size		_ZN40_INTERNAL_431065c9_4_k_cu_387808e9_195164cuda3std3__419piecewise_constructE,(_ZN40_INTERNAL_431065c9_4_k_cu_387808e9_195164cuda3std3__45__cpo4cendE - _ZN40_INTERNAL_431065c9_4_k_cu_387808e9_195164cuda3std3__419piecewise_constructE)
_ZN40_INTERNAL_431065c9_4_k_cu_387808e9_195164cuda3std3__419piecewise_constructE:
	.zero		1
	.type		_ZN40_INTERNAL_431065c9_4_k_cu_387808e9_195164cuda3std3__45__cpo4cendE,@object
	.size		_ZN40_INTERNAL_431065c9_4_k_cu_387808e9_195164cuda3std3__45__cpo4cendE,(_ZN40_INTERNAL_431065c9_4_k_cu_387808e9_195164cuda3std6ranges3__45__cpo4swapE - _ZN40_INTERNAL_431065c9_4_k_cu_387808e9_195164cuda3std3__45__cpo4cendE)
_ZN40_INTERNAL_431065c9_4_k_cu_387808e9_195164cuda3std3__45__cpo4cendE:
	.zero		1
	.type		_ZN40_INTERNAL_431065c9_4_k_cu_387808e9_195164cuda3std6ranges3__45__cpo4swapE,@object
	.size		_ZN40_INTERNAL_431065c9_4_k_cu_387808e9_195164cuda3std6ranges3__45__cpo4swapE,(.L_10 - _ZN40_INTERNAL_431065c9_4_k_cu_387808e9_195164cuda3std6ranges3__45__cpo4swapE)
_ZN40_INTERNAL_431065c9_4_k_cu_387808e9_195164cuda3std6ranges3__45__cpo4swapE:
	.zero		1
.L_10:


//--------------------- .nv.constant0._ZN7cutlass13device_kernelINS_4gemm6kernel13GemmUniversalIN4cute5tupleIJiiiiEEENS1_10collective13CollectiveMmaINS1_35MainloopSm100TmaUmmaWarpSpecializedILi10ELi2ELi4ENS5_IJNS4_1CILi2EEENSA_ILi1EEESC_EEEEENS5_IJNSA_ILi256EEENSA_ILi64EEENSA_ILi128EEEEEENS_12float_e4m3_tENS5_IJlSC_lEEESJ_SK_NS4_8TiledMMAINS4_8MMA_AtomIJNS4_10MMA_TraitsINS4_25SM100_MMA_F8F6F4_2x1SM_SSEJSJ_SJ_fSF_SG_NS4_17integral_constantINS4_4UMMA5MajorELSR_0EEESS_NSP_INSQ_7ScaleInELST_0EEESU_EEEEEENS4_6LayoutINS5_IJSC_SC_SC_EEENS5_IJNSA_ILi0EEESZ_SZ_EEEEENS5_IJNS4_10UnderscoreES12_S12_EEEEENS4_18SM100_TMA_2SM_LOADENS4_14ComposedLayoutINS4_7SwizzleILi3ELi4ELi3EEENS4_18smem_ptr_flag_bitsILi8EEENSX_INS5_IJNSA_ILi8EEESH_EEENS5_IJSH_SC_EEEEEEEvNS4_8identityES15_S1F_vS1G_EENS_8epilogue10collective18CollectiveEpilogueINS1I_23Sm100TmaWarpSpecializedILi1ELi1ELi64ELb0ELb0EEEJNS5_IJSH_SG_SH_EEENS5_IJNSX_ISH_SC_EENSX_ISG_SC_EEEEESJ_SK_SJ_SK_NS1I_6fusion15FusionCallbacksIS1M_NS1R_17LinearCombinationISJ_fSJ_fLNS_15FloatRoundStyleE2EEES1N_S1Q_JEEENS4_5SM1004TMEM4LOAD26SM100_TMEM_LOAD_32dp32b64xENS4_13SM90_TMA_LOADENS16_INS17_ILi2ELi4ELi3EEES1A_NSX_INS5_IJS1B_SG_EEENS5_IJSG_SC_EEEEEEENS4_39AutoVectorizingCopyWithAssumedAlignmentILi128EEENS4_14SM90_TMA_STOREES26_S28_S28_EEEvvEEEEvNT_6ParamsE --------------------------
	.section	.nv.constant0._ZN7cutlass13device_kernelINS_4gemm6kernel13GemmUniversalIN4cute5tupleIJiiiiEEENS1_10collective13CollectiveMmaINS1_35MainloopSm100TmaUmmaWarpSpecializedILi10ELi2ELi4ENS5_IJNS4_1CILi2EEENSA_ILi1EEESC_EEEEENS5_IJNSA_ILi256EEENSA_ILi64EEENSA_ILi128EEEEEENS_12float_e4m3_tENS5_IJlSC_lEEESJ_SK_NS4_8TiledMMAINS4_8MMA_AtomIJNS4_10MMA_TraitsINS4_25SM100_MMA_F8F6F4_2x1SM_SSEJSJ_SJ_fSF_SG_NS4_17integral_constantINS4_4UMMA5MajorELSR_0EEESS_NSP_INSQ_7ScaleInELST_0EEESU_EEEEEENS4_6LayoutINS5_IJSC_SC_SC_EEENS5_IJNSA_ILi0EEESZ_SZ_EEEEENS5_IJNS4_10UnderscoreES12_S12_EEEEENS4_18SM100_TMA_2SM_LOADENS4_14ComposedLayoutINS4_7SwizzleILi3ELi4ELi3EEENS4_18smem_ptr_flag_bitsILi8EEENSX_INS5_IJNSA_ILi8EEESH_EEENS5_IJSH_SC_EEEEEEEvNS4_8identityES15_S1F_vS1G_EENS_8epilogue10collective18CollectiveEpilogueINS1I_23Sm100TmaWarpSpecializedILi1ELi1ELi64ELb0ELb0EEEJNS5_IJSH_SG_SH_EEENS5_IJNSX_ISH_SC_EENSX_ISG_SC_EEEEESJ_SK_SJ_SK_NS1I_6fusion15FusionCallbacksIS1M_NS1R_17LinearCombinationISJ_fSJ_fLNS_15FloatRoundStyleE2EEES1N_S1Q_JEEENS4_5SM1004TMEM4LOAD26SM100_TMEM_LOAD_32dp32b64xENS4_13SM90_TMA_LOADENS16_INS17_ILi2ELi4ELi3EEES1A_NSX_INS5_IJS1B_SG_EEENS5_IJSG_SC_EEEEEEENS4_39AutoVectorizingCopyWithAssumedAlignmentILi128EEENS4_14SM90_TMA_STOREES26_S28_S28_EEEvvEEEEvNT_6ParamsE,"a",@progbits
	.sectionflags	@""
	.align	4
.nv.constant0._ZN7cutlass13device_kernelINS_4gemm6kernel13GemmUniversalIN4cute5tupleIJiiiiEEENS1_10collective13CollectiveMmaINS1_35MainloopSm100TmaUmmaWarpSpecializedILi10ELi2ELi4ENS5_IJNS4_1CILi2EEENSA_ILi1EEESC_EEEEENS5_IJNSA_ILi256EEENSA_ILi64EEENSA_ILi128EEEEEENS_12float_e4m3_tENS5_IJlSC_lEEESJ_SK_NS4_8TiledMMAINS4_8MMA_AtomIJNS4_10MMA_TraitsINS4_25SM100_MMA_F8F6F4_2x1SM_SSEJSJ_SJ_fSF_SG_NS4_17integral_constantINS4_4UMMA5MajorELSR_0EEESS_NSP_INSQ_7ScaleInELST_0EEESU_EEEEEENS4_6LayoutINS5_IJSC_SC_SC_EEENS5_IJNSA_ILi0EEESZ_SZ_EEEEENS5_IJNS4_10UnderscoreES12_S12_EEEEENS4_18SM100_TMA_2SM_LOADENS4_14ComposedLayoutINS4_7SwizzleILi3ELi4ELi3EEENS4_18smem_ptr_flag_bitsILi8EEENSX_INS5_IJNSA_ILi8EEESH_EEENS5_IJSH_SC_EEEEEEEvNS4_8identityES15_S1F_vS1G_EENS_8epilogue10collective18CollectiveEpilogueINS1I_23Sm100TmaWarpSpecializedILi1ELi1ELi64ELb0ELb0EEEJNS5_IJSH_SG_SH_EEENS5_IJNSX_ISH_SC_EENSX_ISG_SC_EEEEESJ_SK_SJ_SK_NS1I_6fusion15FusionCallbacksIS1M_NS1R_17LinearCombinationISJ_fSJ_fLNS_15FloatRoundStyleE2EEES1N_S1Q_JEEENS4_5SM1004TMEM4LOAD26SM100_TMEM_LOAD_32dp32b64xENS4_13SM90_TMA_LOADENS16_INS17_ILi2ELi4ELi3EEES1A_NSX_INS5_IJS1B_SG_EEENS5_IJSG_SC_EEEEEEENS4_39AutoVectorizingCopyWithAssumedAlignmentILi128EEENS4_14SM90_TMA_STOREES26_S28_S28_EEEvvEEEEvNT_6ParamsE:
	.zero		2944


//--------------------- SYMBOLS --------------------------

	.type		.nv.reservedSmem.offset0,@object
	.size		.nv.reservedSmem.offset0,0x4
	.type		.nv.reservedSmem.cap,@object
	.size		.nv.reservedSmem.cap,0x4
	.type		__assertfail,@function
